	.target	sm_100a

	.elftype	@"ET_EXEC"


//--------------------- .note.nv.tkinfo           --------------------------
	.section	.note.nv.tkinfo,"",@"SHT_NOTE"
	.sectionflags	@"SHF_NOTE_NV_TKINFO"
	.tkinfo
        /*0018*/ 	.word	0x00000002
        /*0030*/ 	.string	""
        /*0030*/ 	.string	"ptxas"
        /*0030*/ 	.string	"Cuda compilation tools, release 13.0, V13.0.88"
        /*0030*/ 	.string	"Build cuda_13.0.r13.0/compiler.36424714_0"
        /*0030*/ 	.string	"-arch sm_100a -m 64 "



//--------------------- .note.nv.cuinfo           --------------------------
	.section	.note.nv.cuinfo,"",@"SHT_NOTE"
	.sectionflags	@"SHF_NOTE_NV_CUINFO"
        /*0018*/ 	.short	0x0002
        /*001a*/ 	.short	0x0064
        /*001c*/ 	.short	0x0082
	.zero		2


//--------------------- .nv.info                  --------------------------
	.section	.nv.info,"",@"SHT_CUDA_INFO"
	.align	4


	//----- nvinfo : EIATTR_REGCOUNT
	.align		4
        /*0000*/ 	.byte	0x04, 0x2f
        /*0002*/ 	.short	(.L_19 - .L_18)
	.align		4
.L_18:
        /*0004*/ 	.word	index@(_ZN7cutlass13device_kernelINS_4gemm6kernel13GemmUniversalIN4cute5tupleIJiiiiEEENS1_10collective13CollectiveMmaINS1_35MainloopSm100TmaUmmaWarpSpecializedILi4ELi2ELi4ENS5_IJNS4_1CILi2EEENSA_ILi1EEESC_EEEEENS5_IJNSA_ILi64EEENSA_ILi256EEENSA_ILi32EEEEEENS_10tfloat32_tENS5_IJlSC_lEEESJ_SK_NS4_8TiledMMAINS4_8MMA_AtomIJNS4_17SM100_MMA_TF32_SSISJ_SJ_fLi64ELi256ELNS4_4UMMA5MajorE0ELSP_0ELNSO_7ScaleInE0ELSQ_0EEEEEENS4_6LayoutINS5_IJSC_SC_SC_EEENS5_IJNSA_ILi0EEESV_SV_EEEEENS5_IJNS4_10UnderscoreESY_SY_EEEEENS4_13SM90_TMA_LOADENS4_14ComposedLayoutINS4_7SwizzleILi3ELi4ELi3EEENS4_18smem_ptr_flag_bitsILi32EEENST_INS5_IJNSA_ILi8EEESH_EEENS5_IJSH_SC_EEEEEEEvNS4_8identityENS4_23SM90_TMA_LOAD_MULTICASTES1B_vS1C_EENS_8epilogue10collective18CollectiveEpilogueINS1F_23Sm100TmaWarpSpecializedILi4ELi2ELi16ELb1ELb0EEEJSI_NS5_IJNST_ISF_SC_EENST_ISH_SC_EEEEESJ_SK_SJ_SK_NS1F_6fusion15FusionCallbacksIS1J_NS1N_17LinearCombinationISJ_fSJ_fLNS_15FloatRoundStyleE2EEESI_S1M_JEEENS4_5SM1004TMEM4LOAD26SM100_TMEM_LOAD_16dp128b8xES11_S1B_NS4_17SM75_U32x4_LDSM_NENS4_14SM90_TMA_STOREES1B_NS4_17SM90_U32x4_STSM_NENS4_39AutoVectorizingCopyWithAssumedAlignmentILi128EEEEEEvvEEEEvNT_6ParamsE)
        /*0008*/ 	.word	0x00000060


	//----- nvinfo : EIATTR_FRAME_SIZE
	.align		4
.L_19:
        /*000c*/ 	.byte	0x04, 0x11
        /*000e*/ 	.short	(.L_21 - .L_20)
	.align		4
.L_20:
        /*0010*/ 	.word	index@($__internal_2_$__cuda_sm10x_tcgen05_guardrail_trap_unallocated_columns_being_dealloced)
        /*0014*/ 	.word	0x00000000


	//----- nvinfo : EIATTR_FRAME_SIZE
	.align		4
.L_21:
        /*0018*/ 	.byte	0x04, 0x11
        /*001a*/ 	.short	(.L_23 - .L_22)
	.align		4
.L_22:
        /*001c*/ 	.word	index@($__internal_1_$__cuda_sm10x_tcgen05_guardrail_trap_phase_invalid_during_alloc)
        /*0020*/ 	.word	0x00000000


	//----- nvinfo : EIATTR_FRAME_SIZE
	.align		4
.L_23:
        /*0024*/ 	.byte	0x04, 0x11
        /*0026*/ 	.short	(.L_25 - .L_24)
	.align		4
.L_24:
        /*0028*/ 	.word	index@($__internal_0_$__cuda_sm10x_tcgen05_guardrail_trap_col_being_dealloced_not_returned_by_alloc)
        /*002c*/ 	.word	0x00000000


	//----- nvinfo : EIATTR_FRAME_SIZE
	.align		4
.L_25:
        /*0030*/ 	.byte	0x04, 0x11
        /*0032*/ 	.short	(.L_27 - .L_26)
	.align		4
.L_26:
        /*0034*/ 	.word	index@(_ZN7cutlass13device_kernelINS_4gemm6kernel13GemmUniversalIN4cute5tupleIJiiiiEEENS1_10collective13CollectiveMmaINS1_35MainloopSm100TmaUmmaWarpSpecializedILi4ELi2ELi4ENS5_IJNS4_1CILi2EEENSA_ILi1EEESC_EEEEENS5_IJNSA_ILi64EEENSA_ILi256EEENSA_ILi32EEEEEENS_10tfloat32_tENS5_IJlSC_lEEESJ_SK_NS4_8TiledMMAINS4_8MMA_AtomIJNS4_17SM100_MMA_TF32_SSISJ_SJ_fLi64ELi256ELNS4_4UMMA5MajorE0ELSP_0ELNSO_7ScaleInE0ELSQ_0EEEEEENS4_6LayoutINS5_IJSC_SC_SC_EEENS5_IJNSA_ILi0EEESV_SV_EEEEENS5_IJNS4_10UnderscoreESY_SY_EEEEENS4_13SM90_TMA_LOADENS4_14ComposedLayoutINS4_7SwizzleILi3ELi4ELi3EEENS4_18smem_ptr_flag_bitsILi32EEENST_INS5_IJNSA_ILi8EEESH_EEENS5_IJSH_SC_EEEEEEEvNS4_8identityENS4_23SM90_TMA_LOAD_MULTICASTES1B_vS1C_EENS_8epilogue10collective18CollectiveEpilogueINS1F_23Sm100TmaWarpSpecializedILi4ELi2ELi16ELb1ELb0EEEJSI_NS5_IJNST_ISF_SC_EENST_ISH_SC_EEEEESJ_SK_SJ_SK_NS1F_6fusion15FusionCallbacksIS1J_NS1N_17LinearCombinationISJ_fSJ_fLNS_15FloatRoundStyleE2EEESI_S1M_JEEENS4_5SM1004TMEM4LOAD26SM100_TMEM_LOAD_16dp128b8xES11_S1B_NS4_17SM75_U32x4_LDSM_NENS4_14SM90_TMA_STOREES1B_NS4_17SM90_U32x4_STSM_NENS4_39AutoVectorizingCopyWithAssumedAlignmentILi128EEEEEEvvEEEEvNT_6ParamsE)
        /*0038*/ 	.word	0x00000000


	//----- nvinfo : EIATTR_MIN_STACK_SIZE
	.align		4
.L_27:
        /*003c*/ 	.byte	0x04, 0x12
        /*003e*/ 	.short	(.L_29 - .L_28)
	.align		4
.L_28:
        /*0040*/ 	.word	index@(_ZN7cutlass13device_kernelINS_4gemm6kernel13GemmUniversalIN4cute5tupleIJiiiiEEENS1_10collective13CollectiveMmaINS1_35MainloopSm100TmaUmmaWarpSpecializedILi4ELi2ELi4ENS5_IJNS4_1CILi2EEENSA_ILi1EEESC_EEEEENS5_IJNSA_ILi64EEENSA_ILi256EEENSA_ILi32EEEEEENS_10tfloat32_tENS5_IJlSC_lEEESJ_SK_NS4_8TiledMMAINS4_8MMA_AtomIJNS4_17SM100_MMA_TF32_SSISJ_SJ_fLi64ELi256ELNS4_4UMMA5MajorE0ELSP_0ELNSO_7ScaleInE0ELSQ_0EEEEEENS4_6LayoutINS5_IJSC_SC_SC_EEENS5_IJNSA_ILi0EEESV_SV_EEEEENS5_IJNS4_10UnderscoreESY_SY_EEEEENS4_13SM90_TMA_LOADENS4_14ComposedLayoutINS4_7SwizzleILi3ELi4ELi3EEENS4_18smem_ptr_flag_bitsILi32EEENST_INS5_IJNSA_ILi8EEESH_EEENS5_IJSH_SC_EEEEEEEvNS4_8identityENS4_23SM90_TMA_LOAD_MULTICASTES1B_vS1C_EENS_8epilogue10collective18CollectiveEpilogueINS1F_23Sm100TmaWarpSpecializedILi4ELi2ELi16ELb1ELb0EEEJSI_NS5_IJNST_ISF_SC_EENST_ISH_SC_EEEEESJ_SK_SJ_SK_NS1F_6fusion15FusionCallbacksIS1J_NS1N_17LinearCombinationISJ_fSJ_fLNS_15FloatRoundStyleE2EEESI_S1M_JEEENS4_5SM1004TMEM4LOAD26SM100_TMEM_LOAD_16dp128b8xES11_S1B_NS4_17SM75_U32x4_LDSM_NENS4_14SM90_TMA_STOREES1B_NS4_17SM90_U32x4_STSM_NENS4_39AutoVectorizingCopyWithAssumedAlignmentILi128EEEEEEvvEEEEvNT_6ParamsE)
        /*0044*/ 	.word	0x00000000
.L_29:


//--------------------- .nv.compat                --------------------------
	.section	.nv.compat,"",@"SHT_CUDA_COMPAT_INFO"
	.align	4
        /*0000*/ 	.byte	0x02, 0x09, 0x01, 0x00, 0x02, 0x02, 0x02, 0x00, 0x02, 0x05, 0x05, 0x00, 0x03, 0x07, 0x01, 0x01
        /*0010*/ 	.byte	0x02, 0x03, 0x01, 0x00, 0x02, 0x06, 0x01, 0x00, 0x04, 0x0b, 0x08, 0x00, 0x09, 0x00, 0x00, 0x00
        /*0020*/ 	.byte	0x00, 0x00, 0x00, 0x00


//--------------------- .nv.info._ZN7cutlass13device_kernelINS_4gemm6kernel13GemmUniversalIN4cute5tupleIJiiiiEEENS1_10collective13CollectiveMmaINS1_35MainloopSm100TmaUmmaWarpSpecializedILi4ELi2ELi4ENS5_IJNS4_1CILi2EEENSA_ILi1EEESC_EEEEENS5_IJNSA_ILi64EEENSA_ILi256EEENSA_ILi32EEEEEENS_10tfloat32_tENS5_IJlSC_lEEESJ_SK_NS4_8TiledMMAINS4_8MMA_AtomIJNS4_17SM100_MMA_TF32_SSISJ_SJ_fLi64ELi256ELNS4_4UMMA5MajorE0ELSP_0ELNSO_7ScaleInE0ELSQ_0EEEEEENS4_6LayoutINS5_IJSC_SC_SC_EEENS5_IJNSA_ILi0EEESV_SV_EEEEENS5_IJNS4_10UnderscoreESY_SY_EEEEENS4_13SM90_TMA_LOADENS4_14ComposedLayoutINS4_7SwizzleILi3ELi4ELi3EEENS4_18smem_ptr_flag_bitsILi32EEENST_INS5_IJNSA_ILi8EEESH_EEENS5_IJSH_SC_EEEEEEEvNS4_8identityENS4_23SM90_TMA_LOAD_MULTICASTES1B_vS1C_EENS_8epilogue10collective18CollectiveEpilogueINS1F_23Sm100TmaWarpSpecializedILi4ELi2ELi16ELb1ELb0EEEJSI_NS5_IJNST_ISF_SC_EENST_ISH_SC_EEEEESJ_SK_SJ_SK_NS1F_6fusion15FusionCallbacksIS1J_NS1N_17LinearCombinationISJ_fSJ_fLNS_15FloatRoundStyleE2EEESI_S1M_JEEENS4_5SM1004TMEM4LOAD26SM100_TMEM_LOAD_16dp128b8xES11_S1B_NS4_17SM75_U32x4_LDSM_NENS4_14SM90_TMA_STOREES1B_NS4_17SM90_U32x4_STSM_NENS4_39AutoVectorizingCopyWithAssumedAlignmentILi128EEEEEEvvEEEEvNT_6ParamsE --------------------------
	.section	.nv.info._ZN7cutlass13device_kernelINS_4gemm6kernel13GemmUniversalIN4cute5tupleIJiiiiEEENS1_10collective13CollectiveMmaINS1_35MainloopSm100TmaUmmaWarpSpecializedILi4ELi2ELi4ENS5_IJNS4_1CILi2EEENSA_ILi1EEESC_EEEEENS5_IJNSA_ILi64EEENSA_ILi256EEENSA_ILi32EEEEEENS_10tfloat32_tENS5_IJlSC_lEEESJ_SK_NS4_8TiledMMAINS4_8MMA_AtomIJNS4_17SM100_MMA_TF32_SSISJ_SJ_fLi64ELi256ELNS4_4UMMA5MajorE0ELSP_0ELNSO_7ScaleInE0ELSQ_0EEEEEENS4_6LayoutINS5_IJSC_SC_SC_EEENS5_IJNSA_ILi0EEESV_SV_EEEEENS5_IJNS4_10UnderscoreESY_SY_EEEEENS4_13SM90_TMA_LOADENS4_14ComposedLayoutINS4_7SwizzleILi3ELi4ELi3EEENS4_18smem_ptr_flag_bitsILi32EEENST_INS5_IJNSA_ILi8EEESH_EEENS5_IJSH_SC_EEEEEEEvNS4_8identityENS4_23SM90_TMA_LOAD_MULTICASTES1B_vS1C_EENS_8epilogue10collective18CollectiveEpilogueINS1F_23Sm100TmaWarpSpecializedILi4ELi2ELi16ELb1ELb0EEEJSI_NS5_IJNST_ISF_SC_EENST_ISH_SC_EEEEESJ_SK_SJ_SK_NS1F_6fusion15FusionCallbacksIS1J_NS1N_17LinearCombinationISJ_fSJ_fLNS_15FloatRoundStyleE2EEESI_S1M_JEEENS4_5SM1004TMEM4LOAD26SM100_TMEM_LOAD_16dp128b8xES11_S1B_NS4_17SM75_U32x4_LDSM_NENS4_14SM90_TMA_STOREES1B_NS4_17SM90_U32x4_STSM_NENS4_39AutoVectorizingCopyWithAssumedAlignmentILi128EEEEEEvvEEEEvNT_6ParamsE,"",@"SHT_CUDA_INFO"
	.sectionflags	@""
	.align	4


	//----- nvinfo : EIATTR_CUDA_API_VERSION
	.align		4
        /*0000*/ 	.byte	0x04, 0x37
        /*0002*/ 	.short	(.L_31 - .L_30)
.L_30:
        /*0004*/ 	.word	0x00000082


	//----- nvinfo : EIATTR_KPARAM_INFO
	.align		4
.L_31:
        /*0008*/ 	.byte	0x04, 0x17
        /*000a*/ 	.short	(.L_33 - .L_32)
.L_32:
        /*000c*/ 	.word	0x00000000
        /*0010*/ 	.short	0x0000
        /*0012*/ 	.short	0x0000
        /*0014*/ 	.byte	0x00, 0xf0, 0x01, 0x20


	//----- nvinfo : EIATTR_AT_ENTRY_FRAGMENTS
	.align		4
.L_33:
        /*0018*/ 	.byte	0x04, 0x4f
        /*001a*/ 	.short	(.L_35 - .L_34)


	//   ....[0]....
.L_34:
        /*001c*/ 	.word	0x00000006


	//----- nvinfo : EIATTR_RESERVED_SMEM_USED
	.align		4
.L_35:
        /*0020*/ 	.byte	0x01, 0x41
	.zero		2


	//----- nvinfo : EIATTR_SPARSE_MMA_MASK
	.align		4
        /*0024*/ 	.byte	0x03, 0x50
        /*0026*/ 	.short	0x0000


	//----- nvinfo : EIATTR_TCGEN05_1CTA_USED
	.align		4
        /*0028*/ 	.byte	0x01, 0x51
	.zero		2


	//----- nvinfo : EIATTR_MAXREG_COUNT
	.align		4
        /*002c*/ 	.byte	0x03, 0x1b
        /*002e*/ 	.short	0x00ff


	//----- nvinfo : EIATTR_NUM_BARRIERS
	.align		4
        /*0030*/ 	.byte	0x02, 0x4c
        /*0032*/ 	.byte	0x07
	.zero		1


	//----- nvinfo : EIATTR_EXTERNS
	.align		4
        /*0034*/ 	.byte	0x04, 0x0f
        /*0036*/ 	.short	(.L_37 - .L_36)


	//   ....[0]....
	.align		4
.L_36:
        /*0038*/ 	.word	index@(__assertfail)


	//----- nvinfo : EIATTR_MERCURY_ISA_VERSION
	.align		4
.L_37:
        /*003c*/ 	.byte	0x03, 0x5f
        /*003e*/ 	.short	0x0101


	//----- nvinfo : EIATTR_INT_WARP_WIDE_INSTR_OFFSETS
	.align		4
        /*0040*/ 	.byte	0x04, 0x31
        /*0042*/ 	.short	(.L_39 - .L_38)


	//   ....[0]....
.L_38:
        /*0044*/ 	.word	0x00003ce0


	//   ....[1]....
        /*0048*/ 	.word	0x00003d00


	//   ....[2]....
        /*004c*/ 	.word	0x00003d30


	//   ....[3]....
        /*0050*/ 	.word	0x00004940


	//   ....[4]....
        /*0054*/ 	.word	0x000049a0


	//   ....[5]....
        /*0058*/ 	.word	0x00004a90


	//   ....[6]....
        /*005c*/ 	.word	0x00004b10


	//   ....[7]....
        /*0060*/ 	.word	0x00004bf0


	//   ....[8]....
        /*0064*/ 	.word	0x00004c70


	//   ....[9]....
        /*0068*/ 	.word	0x00004d60


	//   ....[10]....
        /*006c*/ 	.word	0x00004df0


	//   ....[11]....
        /*0070*/ 	.word	0x00004ee0


	//   ....[12]....
        /*0074*/ 	.word	0x00004f60


	//   ....[13]....
        /*0078*/ 	.word	0x00005060


	//   ....[14]....
        /*007c*/ 	.word	0x000050e0


	//   ....[15]....
        /*0080*/ 	.word	0x000051e0


	//   ....[16]....
        /*0084*/ 	.word	0x00005270


	//   ....[17]....
        /*0088*/ 	.word	0x00005370


	//   ....[18]....
        /*008c*/ 	.word	0x00005400


	//----- nvinfo : EIATTR_COOP_GROUP_MASK_REGIDS
	.align		4
.L_39:
        /*0090*/ 	.byte	0x04, 0x29
        /*0092*/ 	.short	(.L_41 - .L_40)


	//   ....[0]....
.L_40:
        /*0094*/ 	.word	0xffffffff


	//   ....[1]....
        /*0098*/ 	.word	0xffffffff


	//   ....[2]....
        /*009c*/ 	.word	0xffffffff


	//   ....[3]....
        /*00a0*/ 	.word	0xffffffff


	//   ....[4]....
        /*00a4*/ 	.word	0xffffffff


	//   ....[5]....
        /*00a8*/ 	.word	0xffffffff


	//   ....[6]....
        /*00ac*/ 	.word	0xffffffff


	//   ....[7]....
        /*00b0*/ 	.word	0xffffffff


	//   ....[8]....
        /*00b4*/ 	.word	0xffffffff


	//   ....[9]....
        /*00b8*/ 	.word	0xffffffff


	//   ....[10]....
        /*00bc*/ 	.word	0xffffffff


	//   ....[11]....
        /*00c0*/ 	.word	0xffffffff


	//   ....[12]....
        /*00c4*/ 	.word	0xffffffff


	//   ....[13]....
        /*00c8*/ 	.word	0xffffffff


	//----- nvinfo : EIATTR_COOP_GROUP_INSTR_OFFSETS
	.align		4
.L_41:
        /*00cc*/ 	.byte	0x04, 0x28
        /*00ce*/ 	.short	(.L_43 - .L_42)


	//   ....[0]....
.L_42:
        /*00d0*/ 	.word	0x00000080


	//   ....[1]....
        /*00d4*/ 	.word	0x000004f0


	//   ....[2]....
        /*00d8*/ 	.word	0x00000690


	//   ....[3]....
        /*00dc*/ 	.word	0x00000830


	//   ....[4]....
        /*00e0*/ 	.word	0x00000930


	//   ....[5]....
        /*00e4*/ 	.word	0x00000aa0


	//   ....[6]....
        /*00e8*/ 	.word	0x00000c40


	//   ....[7]....
        /*00ec*/ 	.word	0x00000df0


	//   ....[8]....
        /*00f0*/ 	.word	0x00001fe0


	//   ....[9]....
        /*00f4*/ 	.word	0x00002ed0


	//   ....[10]....
        /*00f8*/ 	.word	0x000030e0


	//   ....[11]....
        /*00fc*/ 	.word	0x00003110


	//   ....[12]....
        /*0100*/ 	.word	0x00003bc0


	//   ....[13]....
        /*0104*/ 	.word	0x00003df0


	//----- nvinfo : EIATTR_VRC_CTA_INIT_COUNT
	.align		4
.L_43:
        /*0108*/ 	.byte	0x02, 0x4a
        /*010a*/ 	.byte	0x80
	.zero		1


	//----- nvinfo : EIATTR_SYSCALL_OFFSETS
	.align		4
        /*010c*/ 	.byte	0x04, 0x46
        /*010e*/ 	.short	(.L_45 - .L_44)


	//   ....[0]....
.L_44:
        /*0110*/ 	.word	0x000060d0


	//   ....[1]....
        /*0114*/ 	.word	0x000061c0


	//   ....[2]....
        /*0118*/ 	.word	0x00006a50


	//   ....[3]....
        /*011c*/ 	.word	0x00007410


	//   ....[4]....
        /*0120*/ 	.word	0x00007d70


	//   ....[5]....
        /*0124*/ 	.word	0x00008710


	//   ....[6]....
        /*0128*/ 	.word	0x000090b0


	//   ....[7]....
        /*012c*/ 	.word	0x00009a80


	//   ....[8]....
        /*0130*/ 	.word	0x0000a420


	//   ....[9]....
        /*0134*/ 	.word	0x0000ad70


	//----- nvinfo : EIATTR_MBARRIER_INSTR_OFFSETS
	.align		4
.L_45:
        /*0138*/ 	.byte	0x04, 0x39
        /*013a*/ 	.short	(.L_47 - .L_46)


	//   ....[0]....
.L_46:
        /*013c*/ 	.word	0x00000600
        /*0140*/ 	.word	0x000000ff
        /*0144*/ 	.word	0x00000000
        /*0148*/ 	.short	0x0100
        /*014a*/ 	.byte	0x04
	.zero		1


	//   ....[1]....
        /*014c*/ 	.word	0x00000610
        /*0150*/ 	.word	0x000000ff
        /*0154*/ 	.word	0x00000020
        /*0158*/ 	.short	0x0100
        /*015a*/ 	.byte	0x04
	.zero		1


	//   ....[2]....
        /*015c*/ 	.word	0x00000620
        /*0160*/ 	.word	0x000000ff
        /*0164*/ 	.word	0x00000008
        /*0168*/ 	.short	0x0100
        /*016a*/ 	.byte	0x04
	.zero		1


	//   ....[3]....
        /*016c*/ 	.word	0x00000630
        /*0170*/ 	.word	0x000000ff
        /*0174*/ 	.word	0x00000028
        /*0178*/ 	.short	0x0100
        /*017a*/ 	.byte	0x04
	.zero		1


	//   ....[4]....
        /*017c*/ 	.word	0x00000640
        /*0180*/ 	.word	0x000000ff
        /*0184*/ 	.word	0x00000010
        /*0188*/ 	.short	0x0100
        /*018a*/ 	.byte	0x04
	.zero		1


	//   ....[5]....
        /*018c*/ 	.word	0x00000650
        /*0190*/ 	.word	0x000000ff
        /*0194*/ 	.word	0x00000030
        /*0198*/ 	.short	0x0100
        /*019a*/ 	.byte	0x04
	.zero		1


	//   ....[6]....
        /*019c*/ 	.word	0x00000660
        /*01a0*/ 	.word	0x000000ff
        /*01a4*/ 	.word	0x00000018
        /*01a8*/ 	.short	0x0100
        /*01aa*/ 	.byte	0x04
	.zero		1


	//   ....[7]....
        /*01ac*/ 	.word	0x00000670
        /*01b0*/ 	.word	0x000000ff
        /*01b4*/ 	.word	0x00000038
        /*01b8*/ 	.short	0x0100
        /*01ba*/ 	.byte	0x04
	.zero		1


	//   ....[8]....
        /*01bc*/ 	.word	0x000007a0
        /*01c0*/ 	.word	0x000000ff
        /*01c4*/ 	.word	0x00000040
        /*01c8*/ 	.short	0x0100
        /*01ca*/ 	.byte	0x04
	.zero		1


	//   ....[9]....
        /*01cc*/ 	.word	0x000007b0
        /*01d0*/ 	.word	0x000000ff
        /*01d4*/ 	.word	0x00000060
        /*01d8*/ 	.short	0x0100
        /*01da*/ 	.byte	0x04
	.zero		1


	//   ....[10]....
        /*01dc*/ 	.word	0x000007c0
        /*01e0*/ 	.word	0x000000ff
        /*01e4*/ 	.word	0x00000048
        /*01e8*/ 	.short	0x0100
        /*01ea*/ 	.byte	0x04
	.zero		1


	//   ....[11]....
        /*01ec*/ 	.word	0x000007d0
        /*01f0*/ 	.word	0x000000ff
        /*01f4*/ 	.word	0x00000068
        /*01f8*/ 	.short	0x0100
        /*01fa*/ 	.byte	0x04
	.zero		1


	//   ....[12]....
        /*01fc*/ 	.word	0x000007e0
        /*0200*/ 	.word	0x000000ff
        /*0204*/ 	.word	0x00000050
        /*0208*/ 	.short	0x0100
        /*020a*/ 	.byte	0x04
	.zero		1


	//   ....[13]....
        /*020c*/ 	.word	0x000007f0
        /*0210*/ 	.word	0x000000ff
        /*0214*/ 	.word	0x00000070
        /*0218*/ 	.short	0x0100
        /*021a*/ 	.byte	0x04
	.zero		1


	//   ....[14]....
        /*021c*/ 	.word	0x00000800
        /*0220*/ 	.word	0x000000ff
        /*0224*/ 	.word	0x00000058
        /*0228*/ 	.short	0x0100
        /*022a*/ 	.byte	0x04
	.zero		1


	//   ....[15]....
        /*022c*/ 	.word	0x00000810
        /*0230*/ 	.word	0x000000ff
        /*0234*/ 	.word	0x00000078
        /*0238*/ 	.short	0x0100
        /*023a*/ 	.byte	0x04
	.zero		1


	//   ....[16]....
        /*023c*/ 	.word	0x00000900
        /*0240*/ 	.word	0x000000ff
        /*0244*/ 	.word	0x00000080
        /*0248*/ 	.short	0x0100
        /*024a*/ 	.byte	0x06
	.zero		1


	//   ....[17]....
        /*024c*/ 	.word	0x00000910
        /*0250*/ 	.word	0x000000ff
        /*0254*/ 	.word	0x00000088
        /*0258*/ 	.short	0x0100
        /*025a*/ 	.byte	0x06
	.zero		1


	//   ....[18]....
        /*025c*/ 	.word	0x00000a50
        /*0260*/ 	.word	0x000000ff
        /*0264*/ 	.word	0x00000090
        /*0268*/ 	.short	0x0100
        /*026a*/ 	.byte	0x06
	.zero		1


	//   ....[19]....
        /*026c*/ 	.word	0x00000a60
        /*0270*/ 	.word	0x000000ff
        /*0274*/ 	.word	0x000000a0
        /*0278*/ 	.short	0x0100
        /*027a*/ 	.byte	0x06
	.zero		1


	//   ....[20]....
        /*027c*/ 	.word	0x00000a70
        /*0280*/ 	.word	0x000000ff
        /*0284*/ 	.word	0x00000098
        /*0288*/ 	.short	0x0100
        /*028a*/ 	.byte	0x06
	.zero		1


	//   ....[21]....
        /*028c*/ 	.word	0x00000a80
        /*0290*/ 	.word	0x000000ff
        /*0294*/ 	.word	0x000000a8
        /*0298*/ 	.short	0x0100
        /*029a*/ 	.byte	0x06
	.zero		1


	//   ....[22]....
        /*029c*/ 	.word	0x00000bb0
        /*02a0*/ 	.word	0x000000ff
        /*02a4*/ 	.word	0x000000b0
        /*02a8*/ 	.short	0x0100
        /*02aa*/ 	.byte	0x04
	.zero		1


	//   ....[23]....
        /*02ac*/ 	.word	0x00000bc0
        /*02b0*/ 	.word	0x000000ff
        /*02b4*/ 	.word	0x000000d0
        /*02b8*/ 	.short	0x0100
        /*02ba*/ 	.byte	0x04
	.zero		1


	//   ....[24]....
        /*02bc*/ 	.word	0x00000bd0
        /*02c0*/ 	.word	0x000000ff
        /*02c4*/ 	.word	0x000000b8
        /*02c8*/ 	.short	0x0100
        /*02ca*/ 	.byte	0x04
	.zero		1


	//   ....[25]....
        /*02cc*/ 	.word	0x00000be0
        /*02d0*/ 	.word	0x000000ff
        /*02d4*/ 	.word	0x000000d8
        /*02d8*/ 	.short	0x0100
        /*02da*/ 	.byte	0x04
	.zero		1


	//   ....[26]....
        /*02dc*/ 	.word	0x00000bf0
        /*02e0*/ 	.word	0x000000ff
        /*02e4*/ 	.word	0x000000c0
        /*02e8*/ 	.short	0x0100
        /*02ea*/ 	.byte	0x04
	.zero		1


	//   ....[27]....
        /*02ec*/ 	.word	0x00000c00
        /*02f0*/ 	.word	0x000000ff
        /*02f4*/ 	.word	0x000000e0
        /*02f8*/ 	.short	0x0100
        /*02fa*/ 	.byte	0x04
	.zero		1


	//   ....[28]....
        /*02fc*/ 	.word	0x00000c10
        /*0300*/ 	.word	0x000000ff
        /*0304*/ 	.word	0x000000c8
        /*0308*/ 	.short	0x0100
        /*030a*/ 	.byte	0x04
	.zero		1


	//   ....[29]....
        /*030c*/ 	.word	0x00000c20
        /*0310*/ 	.word	0x000000ff
        /*0314*/ 	.word	0x000000e8
        /*0318*/ 	.short	0x0100
        /*031a*/ 	.byte	0x04
	.zero		1


	//   ....[30]....
        /*031c*/ 	.word	0x00000d10
        /*0320*/ 	.word	0x000000ff
        /*0324*/ 	.word	0x000000f0
        /*0328*/ 	.short	0x0100
        /*032a*/ 	.byte	0x04
	.zero		1


	//   ....[31]....
        /*032c*/ 	.word	0x00000d20
        /*0330*/ 	.word	0x000000ff
        /*0334*/ 	.word	0x00000100
        /*0338*/ 	.short	0x0100
        /*033a*/ 	.byte	0x04
	.zero		1


	//   ....[32]....
        /*033c*/ 	.word	0x00000d30
        /*0340*/ 	.word	0x000000ff
        /*0344*/ 	.word	0x000000f8
        /*0348*/ 	.short	0x0100
        /*034a*/ 	.byte	0x04
	.zero		1


	//   ....[33]....
        /*034c*/ 	.word	0x00000d40
        /*0350*/ 	.word	0x000000ff
        /*0354*/ 	.word	0x00000108
        /*0358*/ 	.short	0x0100
        /*035a*/ 	.byte	0x04
	.zero		1


	//   ....[34]....
        /*035c*/ 	.word	0x000018a0
        /*0360*/ 	.word	0x00000000
        /*0364*/ 	.word	0x00000100
        /*0368*/ 	.short	0x010a
        /*036a*/ 	.byte	0xff
	.zero		1


	//   ....[35]....
        /*036c*/ 	.word	0x000018c0
        /*0370*/ 	.word	0x00000000
        /*0374*/ 	.word	0x000000f0
        /*0378*/ 	.short	0x0101
        /*037a*/ 	.byte	0xff
	.zero		1


	//   ....[36]....
        /*037c*/ 	.word	0x00001980
        /*0380*/ 	.word	0x000000ff
        /*0384*/ 	.word	0x00000020
        /*0388*/ 	.short	0x010a
        /*038a*/ 	.byte	0x04
	.zero		1


	//   ....[37]....
        /*038c*/ 	.word	0x00001a00
        /*0390*/ 	.word	0x000000ff
        /*0394*/ 	.word	0x00000020
        /*0398*/ 	.short	0x010a
        /*039a*/ 	.byte	0x21
	.zero		1


	//   ....[38]....
        /*039c*/ 	.word	0x00001b90
        /*03a0*/ 	.word	0x000000ff
        /*03a4*/ 	.word	0x00000020
        /*03a8*/ 	.short	0x010a
        /*03aa*/ 	.byte	0x06
	.zero		1


	//   ....[39]....
        /*03ac*/ 	.word	0x00001ca0
        /*03b0*/ 	.word	0x000000ff
        /*03b4*/ 	.word	0x00000088
        /*03b8*/ 	.short	0x0101
        /*03ba*/ 	.byte	0x0d
	.zero		1


	//   ....[40]....
        /*03bc*/ 	.word	0x00001cc0
        /*03c0*/ 	.word	0x000000ff
        /*03c4*/ 	.word	0x00000020
        /*03c8*/ 	.short	0x010a
        /*03ca*/ 	.byte	0x04
	.zero		1


	//   ....[41]....
        /*03cc*/ 	.word	0x00001d40
        /*03d0*/ 	.word	0x000000ff
        /*03d4*/ 	.word	0x00000020
        /*03d8*/ 	.short	0x010a
        /*03da*/ 	.byte	0x09
	.zero		1


	//   ....[42]....
        /*03dc*/ 	.word	0x00001ee0
        /*03e0*/ 	.word	0x000000ff
        /*03e4*/ 	.word	0x00000020
        /*03e8*/ 	.short	0x010a
        /*03ea*/ 	.byte	0x07
	.zero		1


	//   ....[43]....
        /*03ec*/ 	.word	0x00002010
        /*03f0*/ 	.word	0x00000003
        /*03f4*/ 	.word	0x00000090
        /*03f8*/ 	.short	0x010a
        /*03fa*/ 	.byte	0xff
	.zero		1


	//   ....[44]....
        /*03fc*/ 	.word	0x00002160
        /*0400*/ 	.word	0x00000000
        /*0404*/ 	.word	0x00000000
        /*0408*/ 	.short	0x0101
        /*040a*/ 	.byte	0xff
	.zero		1


	//   ....[45]....
        /*040c*/ 	.word	0x00002720
        /*0410*/ 	.word	0x000000ff
        /*0414*/ 	.word	0x00000000
        /*0418*/ 	.short	0x010a
        /*041a*/ 	.byte	0x04
	.zero		1


	//   ....[46]....
        /*041c*/ 	.word	0x000027b0
        /*0420*/ 	.word	0x000000ff
        /*0424*/ 	.word	0x00000000
        /*0428*/ 	.short	0x010a
        /*042a*/ 	.byte	0x05
	.zero		1


	//   ....[47]....
        /*042c*/ 	.word	0x00002840
        /*0430*/ 	.word	0x000000ff
        /*0434*/ 	.word	0x00000000
        /*0438*/ 	.short	0x010a
        /*043a*/ 	.byte	0x05
	.zero		1


	//   ....[48]....
        /*043c*/ 	.word	0x000028e0
        /*0440*/ 	.word	0x00000000
        /*0444*/ 	.word	0x00000000
        /*0448*/ 	.short	0x010a
        /*044a*/ 	.byte	0xff
	.zero		1


	//   ....[49]....
        /*044c*/ 	.word	0x00002a20
        /*0450*/ 	.word	0x00000002
        /*0454*/ 	.word	0x000000f0
        /*0458*/ 	.short	0x010a
        /*045a*/ 	.byte	0xff
	.zero		1


	//   ....[50]....
        /*045c*/ 	.word	0x00002a80
        /*0460*/ 	.word	0x00000004
        /*0464*/ 	.word	0x00000000
        /*0468*/ 	.short	0x0101
        /*046a*/ 	.byte	0xff
	.zero		1


	//   ....[51]....
        /*046c*/ 	.word	0x00002aa0
        /*0470*/ 	.word	0x000000ff
        /*0474*/ 	.word	0x000000a0
        /*0478*/ 	.short	0x010a
        /*047a*/ 	.byte	0x04
	.zero		1


	//   ....[52]....
        /*047c*/ 	.word	0x00002bc0
        /*0480*/ 	.word	0x00000002
        /*0484*/ 	.word	0x00000090
        /*0488*/ 	.short	0x010a
        /*048a*/ 	.byte	0xff
	.zero		1


	//   ....[53]....
        /*048c*/ 	.word	0x00002cd0
        /*0490*/ 	.word	0x00000002
        /*0494*/ 	.word	0x00000000
        /*0498*/ 	.short	0x0101
        /*049a*/ 	.byte	0xff
	.zero		1


	//   ....[54]....
        /*049c*/ 	.word	0x00002d60
        /*04a0*/ 	.word	0x000000ff
        /*04a4*/ 	.word	0x000000a0
        /*04a8*/ 	.short	0x0106
        /*04aa*/ 	.byte	0x04
	.zero		1


	//   ....[55]....
        /*04ac*/ 	.word	0x00002d80
        /*04b0*/ 	.word	0x000000ff
        /*04b4*/ 	.word	0x000000a0
        /*04b8*/ 	.short	0x010a
        /*04ba*/ 	.byte	0x04
	.zero		1


	//   ....[56]....
        /*04bc*/ 	.word	0x00002e10
        /*04c0*/ 	.word	0x000000ff
        /*04c4*/ 	.word	0x000000a0
        /*04c8*/ 	.short	0x0106
        /*04ca*/ 	.byte	0x07
	.zero		1


	//   ....[57]....
        /*04cc*/ 	.word	0x00002e50
        /*04d0*/ 	.word	0x00000000
        /*04d4*/ 	.word	0x000000a0
        /*04d8*/ 	.short	0x010a
        /*04da*/ 	.byte	0xff
	.zero		1


	//   ....[58]....
        /*04dc*/ 	.word	0x000033b0
        /*04e0*/ 	.word	0x00000000
        /*04e4*/ 	.word	0x00000090
        /*04e8*/ 	.short	0x010a
        /*04ea*/ 	.byte	0xff
	.zero		1


	//   ....[59]....
        /*04ec*/ 	.word	0x000034b0
        /*04f0*/ 	.word	0x00000003
        /*04f4*/ 	.word	0x00000000
        /*04f8*/ 	.short	0x0101
        /*04fa*/ 	.byte	0xff
	.zero		1


	//   ....[60]....
        /*04fc*/ 	.word	0x000034c0
        /*0500*/ 	.word	0x000000ff
        /*0504*/ 	.word	0x00000000
        /*0508*/ 	.short	0x010a
        /*050a*/ 	.byte	0x04
	.zero		1


	//   ....[61]....
        /*050c*/ 	.word	0x00003540
        /*0510*/ 	.word	0x000000ff
        /*0514*/ 	.word	0x000000d0
        /*0518*/ 	.short	0x010a
        /*051a*/ 	.byte	0x1f
	.zero		1


	//   ....[62]....
        /*051c*/ 	.word	0x00003620
        /*0520*/ 	.word	0x000000ff
        /*0524*/ 	.word	0x00000000
        /*0528*/ 	.short	0x010a
        /*052a*/ 	.byte	0x05
	.zero		1


	//   ....[63]....
        /*052c*/ 	.word	0x00003760
        /*0530*/ 	.word	0x000000ff
        /*0534*/ 	.word	0x00000000
        /*0538*/ 	.short	0x010a
        /*053a*/ 	.byte	0x04
	.zero		1


	//   ....[64]....
        /*053c*/ 	.word	0x000039f0
        /*0540*/ 	.word	0x000000ff
        /*0544*/ 	.word	0x00000000
        /*0548*/ 	.short	0x010a
        /*054a*/ 	.byte	0x04
	.zero		1


	//   ....[65]....
        /*054c*/ 	.word	0x00003a80
        /*0550*/ 	.word	0x000000ff
        /*0554*/ 	.word	0x00000000
        /*0558*/ 	.short	0x010a
        /*055a*/ 	.byte	0x05
	.zero		1


	//   ....[66]....
        /*055c*/ 	.word	0x00003b10
        /*0560*/ 	.word	0x000000ff
        /*0564*/ 	.word	0x00000000
        /*0568*/ 	.short	0x010a
        /*056a*/ 	.byte	0x05
	.zero		1


	//   ....[67]....
        /*056c*/ 	.word	0x00003ba0
        /*0570*/ 	.word	0x000000ff
        /*0574*/ 	.word	0x00000000
        /*0578*/ 	.short	0x010a
        /*057a*/ 	.byte	0x04
	.zero		1


	//   ....[68]....
        /*057c*/ 	.word	0x000040f0
        /*0580*/ 	.word	0x00000008
        /*0584*/ 	.word	0x00000090
        /*0588*/ 	.short	0x010a
        /*058a*/ 	.byte	0xff
	.zero		1


	//   ....[69]....
        /*058c*/ 	.word	0x00004260
        /*0590*/ 	.word	0x00000000
        /*0594*/ 	.word	0x00000000
        /*0598*/ 	.short	0x0101
        /*059a*/ 	.byte	0xff
	.zero		1


	//   ....[70]....
        /*059c*/ 	.word	0x00004750
        /*05a0*/ 	.word	0x000000ff
        /*05a4*/ 	.word	0x00000088
        /*05a8*/ 	.short	0x010a
        /*05aa*/ 	.byte	0x15
	.zero		1


	//   ....[71]....
        /*05ac*/ 	.word	0x000048e0
        /*05b0*/ 	.word	0x000000ff
        /*05b4*/ 	.word	0x00000060
        /*05b8*/ 	.short	0x010a
        /*05ba*/ 	.byte	0x15
	.zero		1


	//   ....[72]....
        /*05bc*/ 	.word	0x00004a40
        /*05c0*/ 	.word	0x000000ff
        /*05c4*/ 	.word	0x00000040
        /*05c8*/ 	.short	0x010b
        /*05ca*/ 	.byte	0x15
	.zero		1


	//   ....[73]....
        /*05cc*/ 	.word	0x00004a50
        /*05d0*/ 	.word	0x000000ff
        /*05d4*/ 	.word	0x00000000
        /*05d8*/ 	.short	0x0101
        /*05da*/ 	.byte	0x27
	.zero		1


	//   ....[74]....
        /*05dc*/ 	.word	0x00004a60
        /*05e0*/ 	.word	0x000000ff
        /*05e4*/ 	.word	0x00000068
        /*05e8*/ 	.short	0x010a
        /*05ea*/ 	.byte	0x15
	.zero		1


	//   ....[75]....
        /*05ec*/ 	.word	0x00004ba0
        /*05f0*/ 	.word	0x000000ff
        /*05f4*/ 	.word	0x00000048
        /*05f8*/ 	.short	0x010b
        /*05fa*/ 	.byte	0x15
	.zero		1


	//   ....[76]....
        /*05fc*/ 	.word	0x00004bb0
        /*0600*/ 	.word	0x000000ff
        /*0604*/ 	.word	0x00000000
        /*0608*/ 	.short	0x0101
        /*060a*/ 	.byte	0x26
	.zero		1


	//   ....[77]....
        /*060c*/ 	.word	0x00004bc0
        /*0610*/ 	.word	0x000000ff
        /*0614*/ 	.word	0x00000070
        /*0618*/ 	.short	0x010a
        /*061a*/ 	.byte	0x15
	.zero		1


	//   ....[78]....
        /*061c*/ 	.word	0x00004d10
        /*0620*/ 	.word	0x000000ff
        /*0624*/ 	.word	0x00000050
        /*0628*/ 	.short	0x010b
        /*062a*/ 	.byte	0x15
	.zero		1


	//   ....[79]....
        /*062c*/ 	.word	0x00004d20
        /*0630*/ 	.word	0x000000ff
        /*0634*/ 	.word	0x00000000
        /*0638*/ 	.short	0x0101
        /*063a*/ 	.byte	0x25
	.zero		1


	//   ....[80]....
        /*063c*/ 	.word	0x00004d30
        /*0640*/ 	.word	0x000000ff
        /*0644*/ 	.word	0x00000078
        /*0648*/ 	.short	0x010a
        /*064a*/ 	.byte	0x15
	.zero		1


	//   ....[81]....
        /*064c*/ 	.word	0x00004e90
        /*0650*/ 	.word	0x000000ff
        /*0654*/ 	.word	0x00000058
        /*0658*/ 	.short	0x010b
        /*065a*/ 	.byte	0x15
	.zero		1


	//   ....[82]....
        /*065c*/ 	.word	0x00004ea0
        /*0660*/ 	.word	0x000000ff
        /*0664*/ 	.word	0x00000000
        /*0668*/ 	.short	0x0101
        /*066a*/ 	.byte	0x1d
	.zero		1


	//   ....[83]....
        /*066c*/ 	.word	0x00004eb0
        /*0670*/ 	.word	0x000000ff
        /*0674*/ 	.word	0x00000060
        /*0678*/ 	.short	0x010a
        /*067a*/ 	.byte	0x15
	.zero		1


	//   ....[84]....
        /*067c*/ 	.word	0x00005010
        /*0680*/ 	.word	0x000000ff
        /*0684*/ 	.word	0x00000040
        /*0688*/ 	.short	0x010b
        /*068a*/ 	.byte	0x15
	.zero		1


	//   ....[85]....
        /*068c*/ 	.word	0x00005020
        /*0690*/ 	.word	0x000000ff
        /*0694*/ 	.word	0x00000000
        /*0698*/ 	.short	0x0101
        /*069a*/ 	.byte	0x27
	.zero		1


	//   ....[86]....
        /*069c*/ 	.word	0x00005030
        /*06a0*/ 	.word	0x000000ff
        /*06a4*/ 	.word	0x00000068
        /*06a8*/ 	.short	0x010a
        /*06aa*/ 	.byte	0x15
	.zero		1


	//   ....[87]....
        /*06ac*/ 	.word	0x00005190
        /*06b0*/ 	.word	0x000000ff
        /*06b4*/ 	.word	0x00000048
        /*06b8*/ 	.short	0x010b
        /*06ba*/ 	.byte	0x15
	.zero		1


	//   ....[88]....
        /*06bc*/ 	.word	0x000051a0
        /*06c0*/ 	.word	0x000000ff
        /*06c4*/ 	.word	0x00000000
        /*06c8*/ 	.short	0x0101
        /*06ca*/ 	.byte	0x26
	.zero		1


	//   ....[89]....
        /*06cc*/ 	.word	0x000051b0
        /*06d0*/ 	.word	0x000000ff
        /*06d4*/ 	.word	0x00000070
        /*06d8*/ 	.short	0x010a
        /*06da*/ 	.byte	0x15
	.zero		1


	//   ....[90]....
        /*06dc*/ 	.word	0x00005320
        /*06e0*/ 	.word	0x000000ff
        /*06e4*/ 	.word	0x00000050
        /*06e8*/ 	.short	0x010b
        /*06ea*/ 	.byte	0x15
	.zero		1


	//   ....[91]....
        /*06ec*/ 	.word	0x00005330
        /*06f0*/ 	.word	0x000000ff
        /*06f4*/ 	.word	0x00000000
        /*06f8*/ 	.short	0x0101
        /*06fa*/ 	.byte	0x25
	.zero		1


	//   ....[92]....
        /*06fc*/ 	.word	0x00005340
        /*0700*/ 	.word	0x000000ff
        /*0704*/ 	.word	0x00000078
        /*0708*/ 	.short	0x010a
        /*070a*/ 	.byte	0x15
	.zero		1


	//   ....[93]....
        /*070c*/ 	.word	0x00005530
        /*0710*/ 	.word	0x000000ff
        /*0714*/ 	.word	0x00000058
        /*0718*/ 	.short	0x010b
        /*071a*/ 	.byte	0x15
	.zero		1


	//   ....[94]....
        /*071c*/ 	.word	0x00005540
        /*0720*/ 	.word	0x000000ff
        /*0724*/ 	.word	0x00000000
        /*0728*/ 	.short	0x0101
        /*072a*/ 	.byte	0x1d
	.zero		1


	//   ....[95]....
        /*072c*/ 	.word	0x00005560
        /*0730*/ 	.word	0x000000ff
        /*0734*/ 	.word	0x00000060
        /*0738*/ 	.short	0x010a
        /*073a*/ 	.byte	0x15
	.zero		1


	//   ....[96]....
        /*073c*/ 	.word	0x00005580
        /*0740*/ 	.word	0x000000ff
        /*0744*/ 	.word	0x00000068
        /*0748*/ 	.short	0x010a
        /*074a*/ 	.byte	0x15
	.zero		1


	//   ....[97]....
        /*074c*/ 	.word	0x000055a0
        /*0750*/ 	.word	0x000000ff
        /*0754*/ 	.word	0x00000070
        /*0758*/ 	.short	0x010a
        /*075a*/ 	.byte	0x15
	.zero		1


	//   ....[98]....
        /*075c*/ 	.word	0x000055f0
        /*0760*/ 	.word	0x00000002
        /*0764*/ 	.word	0x00000078
        /*0768*/ 	.short	0x010a
        /*076a*/ 	.byte	0xff
	.zero		1


	//   ....[99]....
        /*076c*/ 	.word	0x00005960
        /*0770*/ 	.word	0x00000003
        /*0774*/ 	.word	0x00000090
        /*0778*/ 	.short	0x010a
        /*077a*/ 	.byte	0xff
	.zero		1


	//   ....[100]....
        /*077c*/ 	.word	0x00005ae0
        /*0780*/ 	.word	0x00000000
        /*0784*/ 	.word	0x00000000
        /*0788*/ 	.short	0x0101
        /*078a*/ 	.byte	0xff
	.zero		1


	//   ....[101]....
        /*078c*/ 	.word	0x000066b0
        /*0790*/ 	.word	0x000000ff
        /*0794*/ 	.word	0x00000040
        /*0798*/ 	.short	0x010a
        /*079a*/ 	.byte	0x2b
	.zero		1


	//   ....[102]....
        /*079c*/ 	.word	0x00006710
        /*07a0*/ 	.word	0x00000052
        /*07a4*/ 	.word	0x000000b0
        /*07a8*/ 	.short	0x010a
        /*07aa*/ 	.byte	0xff
	.zero		1


	//   ....[103]....
        /*07ac*/ 	.word	0x00006830
        /*07b0*/ 	.word	0x000000ff
        /*07b4*/ 	.word	0x00000040
        /*07b8*/ 	.short	0x010a
        /*07ba*/ 	.byte	0x2b
	.zero		1


	//   ....[104]....
        /*07bc*/ 	.word	0x00006930
        /*07c0*/ 	.word	0x00000052
        /*07c4*/ 	.word	0x000000b0
        /*07c8*/ 	.short	0x010a
        /*07ca*/ 	.byte	0xff
	.zero		1


	//   ....[105]....
        /*07cc*/ 	.word	0x00007130
        /*07d0*/ 	.word	0x00000000
        /*07d4*/ 	.word	0x00000000
        /*07d8*/ 	.short	0x0101
        /*07da*/ 	.byte	0xff
	.zero		1


	//   ....[106]....
        /*07dc*/ 	.word	0x00007140
        /*07e0*/ 	.word	0x00000003
        /*07e4*/ 	.word	0x00000040
        /*07e8*/ 	.short	0x010a
        /*07ea*/ 	.byte	0xff
	.zero		1


	//   ....[107]....
        /*07ec*/ 	.word	0x00007210
        /*07f0*/ 	.word	0x00000003
        /*07f4*/ 	.word	0x00000040
        /*07f8*/ 	.short	0x010a
        /*07fa*/ 	.byte	0xff
	.zero		1


	//   ....[108]....
        /*07fc*/ 	.word	0x00007a90
        /*0800*/ 	.word	0x00000028
        /*0804*/ 	.word	0x00000000
        /*0808*/ 	.short	0x0101
        /*080a*/ 	.byte	0xff
	.zero		1


	//   ....[109]....
        /*080c*/ 	.word	0x00007ab0
        /*0810*/ 	.word	0x0000005b
        /*0814*/ 	.word	0x00000040
        /*0818*/ 	.short	0x010a
        /*081a*/ 	.byte	0xff
	.zero		1


	//   ....[110]....
        /*081c*/ 	.word	0x00007b70
        /*0820*/ 	.word	0x0000005b
        /*0824*/ 	.word	0x00000040
        /*0828*/ 	.short	0x010a
        /*082a*/ 	.byte	0xff
	.zero		1


	//   ....[111]....
        /*082c*/ 	.word	0x000083f0
        /*0830*/ 	.word	0x0000005c
        /*0834*/ 	.word	0x00000000
        /*0838*/ 	.short	0x0101
        /*083a*/ 	.byte	0xff
	.zero		1


	//   ....[112]....
        /*083c*/ 	.word	0x00008410
        /*0840*/ 	.word	0x0000005d
        /*0844*/ 	.word	0x00000040
        /*0848*/ 	.short	0x010a
        /*084a*/ 	.byte	0xff
	.zero		1


	//   ....[113]....
        /*084c*/ 	.word	0x000084d0
        /*0850*/ 	.word	0x0000005d
        /*0854*/ 	.word	0x00000040
        /*0858*/ 	.short	0x010a
        /*085a*/ 	.byte	0xff
	.zero		1


	//   ....[114]....
        /*085c*/ 	.word	0x00008d80
        /*0860*/ 	.word	0x0000005c
        /*0864*/ 	.word	0x00000000
        /*0868*/ 	.short	0x0101
        /*086a*/ 	.byte	0xff
	.zero		1


	//   ....[115]....
        /*086c*/ 	.word	0x00008da0
        /*0870*/ 	.word	0x0000005d
        /*0874*/ 	.word	0x00000040
        /*0878*/ 	.short	0x010a
        /*087a*/ 	.byte	0xff
	.zero		1


	//   ....[116]....
        /*087c*/ 	.word	0x00008e60
        /*0880*/ 	.word	0x0000005d
        /*0884*/ 	.word	0x00000040
        /*0888*/ 	.short	0x010a
        /*088a*/ 	.byte	0xff
	.zero		1


	//   ....[117]....
        /*088c*/ 	.word	0x00009750
        /*0890*/ 	.word	0x0000005c
        /*0894*/ 	.word	0x00000000
        /*0898*/ 	.short	0x0101
        /*089a*/ 	.byte	0xff
	.zero		1


	//   ....[118]....
        /*089c*/ 	.word	0x00009770
        /*08a0*/ 	.word	0x0000005d
        /*08a4*/ 	.word	0x00000040
        /*08a8*/ 	.short	0x010a
        /*08aa*/ 	.byte	0xff
	.zero		1


	//   ....[119]....
        /*08ac*/ 	.word	0x00009830
        /*08b0*/ 	.word	0x0000005d
        /*08b4*/ 	.word	0x00000040
        /*08b8*/ 	.short	0x010a
        /*08ba*/ 	.byte	0xff
	.zero		1


	//   ....[120]....
        /*08bc*/ 	.word	0x0000a0f0
        /*08c0*/ 	.word	0x0000005c
        /*08c4*/ 	.word	0x00000000
        /*08c8*/ 	.short	0x0101
        /*08ca*/ 	.byte	0xff
	.zero		1


	//   ....[121]....
        /*08cc*/ 	.word	0x0000a110
        /*08d0*/ 	.word	0x0000005d
        /*08d4*/ 	.word	0x00000040
        /*08d8*/ 	.short	0x010a
        /*08da*/ 	.byte	0xff
	.zero		1


	//   ....[122]....
        /*08dc*/ 	.word	0x0000a1d0
        /*08e0*/ 	.word	0x0000005d
        /*08e4*/ 	.word	0x00000040
        /*08e8*/ 	.short	0x010a
        /*08ea*/ 	.byte	0xff
	.zero		1


	//   ....[123]....
        /*08ec*/ 	.word	0x0000aa90
        /*08f0*/ 	.word	0x0000005c
        /*08f4*/ 	.word	0x00000000
        /*08f8*/ 	.short	0x0101
        /*08fa*/ 	.byte	0xff
	.zero		1


	//   ....[124]....
        /*08fc*/ 	.word	0x0000aab0
        /*0900*/ 	.word	0x0000005d
        /*0904*/ 	.word	0x00000040
        /*0908*/ 	.short	0x010a
        /*090a*/ 	.byte	0xff
	.zero		1


	//   ....[125]....
        /*090c*/ 	.word	0x0000ab70
        /*0910*/ 	.word	0x0000005d
        /*0914*/ 	.word	0x00000040
        /*0918*/ 	.short	0x010a
        /*091a*/ 	.byte	0xff
	.zero		1


	//   ....[126]....
        /*091c*/ 	.word	0x0000b150
        /*0920*/ 	.word	0x000000ff
        /*0924*/ 	.word	0x00000000
        /*0928*/ 	.short	0x0101
        /*092a*/ 	.byte	0x04
	.zero		1


	//   ....[127]....
        /*092c*/ 	.word	0x0000b450
        /*0930*/ 	.word	0x00000002
        /*0934*/ 	.word	0x00000000
        /*0938*/ 	.short	0x0101
        /*093a*/ 	.byte	0xff
	.zero		1


	//   ....[128]....
        /*093c*/ 	.word	0x0000b710
        /*0940*/ 	.word	0x000000ff
        /*0944*/ 	.word	0x00000000
        /*0948*/ 	.short	0x0101
        /*094a*/ 	.byte	0x04
	.zero		1


	//   ....[129]....
        /*094c*/ 	.word	0x0000b730
        /*0950*/ 	.word	0x00000000
        /*0954*/ 	.word	0x00000100
        /*0958*/ 	.short	0x010a
        /*095a*/ 	.byte	0xff
	.zero		1


	//   ....[130]....
        /*095c*/ 	.word	0x0000b790
        /*0960*/ 	.word	0x00000000
        /*0964*/ 	.word	0x00000020
        /*0968*/ 	.short	0x010a
        /*096a*/ 	.byte	0xff
	.zero		1


	//   ....[131]....
        /*096c*/ 	.word	0x0000b7f0
        /*0970*/ 	.word	0x00000000
        /*0974*/ 	.word	0x00000020
        /*0978*/ 	.short	0x010a
        /*097a*/ 	.byte	0xff
	.zero		1


	//   ....[132]....
        /*097c*/ 	.word	0x0000b840
        /*0980*/ 	.word	0x00000003
        /*0984*/ 	.word	0x00000090
        /*0988*/ 	.short	0x010a
        /*098a*/ 	.byte	0xff
	.zero		1


	//   ....[133]....
        /*098c*/ 	.word	0x0000b8a0
        /*0990*/ 	.word	0x00000000
        /*0994*/ 	.word	0x00000000
        /*0998*/ 	.short	0x010a
        /*099a*/ 	.byte	0xff
	.zero		1


	//   ....[134]....
        /*099c*/ 	.word	0x0000b900
        /*09a0*/ 	.word	0x00000000
        /*09a4*/ 	.word	0x00000000
        /*09a8*/ 	.short	0x010a
        /*09aa*/ 	.byte	0xff
	.zero		1


	//   ....[135]....
        /*09ac*/ 	.word	0x0000b960
        /*09b0*/ 	.word	0x00000000
        /*09b4*/ 	.word	0x00000000
        /*09b8*/ 	.short	0x010a
        /*09ba*/ 	.byte	0xff
	.zero		1


	//   ....[136]....
        /*09bc*/ 	.word	0x0000b9b0
        /*09c0*/ 	.word	0x00000002
        /*09c4*/ 	.word	0x000000f0
        /*09c8*/ 	.short	0x010a
        /*09ca*/ 	.byte	0xff
	.zero		1


	//   ....[137]....
        /*09cc*/ 	.word	0x0000ba10
        /*09d0*/ 	.word	0x00000002
        /*09d4*/ 	.word	0x000000a0
        /*09d8*/ 	.short	0x010a
        /*09da*/ 	.byte	0xff
	.zero		1


	//   ....[138]....
        /*09dc*/ 	.word	0x0000ba60
        /*09e0*/ 	.word	0x00000002
        /*09e4*/ 	.word	0x00000090
        /*09e8*/ 	.short	0x010a
        /*09ea*/ 	.byte	0xff
	.zero		1


	//   ....[139]....
        /*09ec*/ 	.word	0x0000bac0
        /*09f0*/ 	.word	0x00000000
        /*09f4*/ 	.word	0x000000a0
        /*09f8*/ 	.short	0x010a
        /*09fa*/ 	.byte	0xff
	.zero		1


	//   ....[140]....
        /*09fc*/ 	.word	0x0000bb10
        /*0a00*/ 	.word	0x00000000
        /*0a04*/ 	.word	0x00000090
        /*0a08*/ 	.short	0x010a
        /*0a0a*/ 	.byte	0xff
	.zero		1


	//   ....[141]....
        /*0a0c*/ 	.word	0x0000bb70
        /*0a10*/ 	.word	0x00000003
        /*0a14*/ 	.word	0x000000d0
        /*0a18*/ 	.short	0x010a
        /*0a1a*/ 	.byte	0xff
	.zero		1


	//   ....[142]....
        /*0a1c*/ 	.word	0x0000bbd0
        /*0a20*/ 	.word	0x00000000
        /*0a24*/ 	.word	0x00000000
        /*0a28*/ 	.short	0x010a
        /*0a2a*/ 	.byte	0xff
	.zero		1


	//   ....[143]....
        /*0a2c*/ 	.word	0x0000bc30
        /*0a30*/ 	.word	0x00000000
        /*0a34*/ 	.word	0x00000000
        /*0a38*/ 	.short	0x010a
        /*0a3a*/ 	.byte	0xff
	.zero		1


	//   ....[144]....
        /*0a3c*/ 	.word	0x0000bc90
        /*0a40*/ 	.word	0x00000000
        /*0a44*/ 	.word	0x00000000
        /*0a48*/ 	.short	0x010a
        /*0a4a*/ 	.byte	0xff
	.zero		1


	//   ....[145]....
        /*0a4c*/ 	.word	0x0000bcf0
        /*0a50*/ 	.word	0x00000000
        /*0a54*/ 	.word	0x00000000
        /*0a58*/ 	.short	0x010a
        /*0a5a*/ 	.byte	0xff
	.zero		1


	//   ....[146]....
        /*0a5c*/ 	.word	0x0000bd50
        /*0a60*/ 	.word	0x00000000
        /*0a64*/ 	.word	0x00000000
        /*0a68*/ 	.short	0x010a
        /*0a6a*/ 	.byte	0xff
	.zero		1


	//   ....[147]....
        /*0a6c*/ 	.word	0x0000bda0
        /*0a70*/ 	.word	0x00000008
        /*0a74*/ 	.word	0x00000090
        /*0a78*/ 	.short	0x010a
        /*0a7a*/ 	.byte	0xff
	.zero		1


	//   ....[148]....
        /*0a7c*/ 	.word	0x0000be00
        /*0a80*/ 	.word	0x00000000
        /*0a84*/ 	.word	0x00000088
        /*0a88*/ 	.short	0x010a
        /*0a8a*/ 	.byte	0xff
	.zero		1


	//   ....[149]....
        /*0a8c*/ 	.word	0x0000be60
        /*0a90*/ 	.word	0x00000000
        /*0a94*/ 	.word	0x00000060
        /*0a98*/ 	.short	0x010a
        /*0a9a*/ 	.byte	0xff
	.zero		1


	//   ....[150]....
        /*0a9c*/ 	.word	0x0000bec0
        /*0aa0*/ 	.word	0x00000000
        /*0aa4*/ 	.word	0x00000068
        /*0aa8*/ 	.short	0x010a
        /*0aaa*/ 	.byte	0xff
	.zero		1


	//   ....[151]....
        /*0aac*/ 	.word	0x0000bf20
        /*0ab0*/ 	.word	0x00000000
        /*0ab4*/ 	.word	0x00000070
        /*0ab8*/ 	.short	0x010a
        /*0aba*/ 	.byte	0xff
	.zero		1


	//   ....[152]....
        /*0abc*/ 	.word	0x0000bf80
        /*0ac0*/ 	.word	0x00000000
        /*0ac4*/ 	.word	0x00000078
        /*0ac8*/ 	.short	0x010a
        /*0aca*/ 	.byte	0xff
	.zero		1


	//   ....[153]....
        /*0acc*/ 	.word	0x0000bfe0
        /*0ad0*/ 	.word	0x00000007
        /*0ad4*/ 	.word	0x00000060
        /*0ad8*/ 	.short	0x010a
        /*0ada*/ 	.byte	0xff
	.zero		1


	//   ....[154]....
        /*0adc*/ 	.word	0x0000c040
        /*0ae0*/ 	.word	0x00000007
        /*0ae4*/ 	.word	0x00000068
        /*0ae8*/ 	.short	0x010a
        /*0aea*/ 	.byte	0xff
	.zero		1


	//   ....[155]....
        /*0aec*/ 	.word	0x0000c0a0
        /*0af0*/ 	.word	0x00000007
        /*0af4*/ 	.word	0x00000070
        /*0af8*/ 	.short	0x010a
        /*0afa*/ 	.byte	0xff
	.zero		1


	//   ....[156]....
        /*0afc*/ 	.word	0x0000c100
        /*0b00*/ 	.word	0x00000007
        /*0b04*/ 	.word	0x00000078
        /*0b08*/ 	.short	0x010a
        /*0b0a*/ 	.byte	0xff
	.zero		1


	//   ....[157]....
        /*0b0c*/ 	.word	0x0000c160
        /*0b10*/ 	.word	0x00000000
        /*0b14*/ 	.word	0x00000060
        /*0b18*/ 	.short	0x010a
        /*0b1a*/ 	.byte	0xff
	.zero		1


	//   ....[158]....
        /*0b1c*/ 	.word	0x0000c1c0
        /*0b20*/ 	.word	0x00000000
        /*0b24*/ 	.word	0x00000068
        /*0b28*/ 	.short	0x010a
        /*0b2a*/ 	.byte	0xff
	.zero		1


	//   ....[159]....
        /*0b2c*/ 	.word	0x0000c220
        /*0b30*/ 	.word	0x00000002
        /*0b34*/ 	.word	0x00000070
        /*0b38*/ 	.short	0x010a
        /*0b3a*/ 	.byte	0xff
	.zero		1


	//   ....[160]....
        /*0b3c*/ 	.word	0x0000c270
        /*0b40*/ 	.word	0x00000003
        /*0b44*/ 	.word	0x00000090
        /*0b48*/ 	.short	0x010a
        /*0b4a*/ 	.byte	0xff
	.zero		1


	//   ....[161]....
        /*0b4c*/ 	.word	0x0000c2d0
        /*0b50*/ 	.word	0x00000000
        /*0b54*/ 	.word	0x00000040
        /*0b58*/ 	.short	0x010a
        /*0b5a*/ 	.byte	0xff
	.zero		1


	//   ....[162]....
        /*0b5c*/ 	.word	0x0000c320
        /*0b60*/ 	.word	0x00000052
        /*0b64*/ 	.word	0x000000b0
        /*0b68*/ 	.short	0x010a
        /*0b6a*/ 	.byte	0xff
	.zero		1


	//   ....[163]....
        /*0b6c*/ 	.word	0x0000c370
        /*0b70*/ 	.word	0x00000003
        /*0b74*/ 	.word	0x00000040
        /*0b78*/ 	.short	0x010a
        /*0b7a*/ 	.byte	0xff
	.zero		1


	//   ....[164]....
        /*0b7c*/ 	.word	0x0000c3c0
        /*0b80*/ 	.word	0x0000005b
        /*0b84*/ 	.word	0x00000040
        /*0b88*/ 	.short	0x010a
        /*0b8a*/ 	.byte	0xff
	.zero		1


	//   ....[165]....
        /*0b8c*/ 	.word	0x0000c410
        /*0b90*/ 	.word	0x0000005d
        /*0b94*/ 	.word	0x00000040
        /*0b98*/ 	.short	0x010a
        /*0b9a*/ 	.byte	0xff
	.zero		1


	//   ....[166]....
        /*0b9c*/ 	.word	0x0000c460
        /*0ba0*/ 	.word	0x0000005d
        /*0ba4*/ 	.word	0x00000040
        /*0ba8*/ 	.short	0x010a
        /*0baa*/ 	.byte	0xff
	.zero		1


	//   ....[167]....
        /*0bac*/ 	.word	0x0000c4b0
        /*0bb0*/ 	.word	0x0000005d
        /*0bb4*/ 	.word	0x00000040
        /*0bb8*/ 	.short	0x010a
        /*0bba*/ 	.byte	0xff
	.zero		1


	//   ....[168]....
        /*0bbc*/ 	.word	0x0000c500
        /*0bc0*/ 	.word	0x0000005d
        /*0bc4*/ 	.word	0x00000040
        /*0bc8*/ 	.short	0x010a
        /*0bca*/ 	.byte	0xff
	.zero		1


	//   ....[169]....
        /*0bcc*/ 	.word	0x0000c550
        /*0bd0*/ 	.word	0x0000005d
        /*0bd4*/ 	.word	0x00000040
        /*0bd8*/ 	.short	0x010a
        /*0bda*/ 	.byte	0xff
	.zero		1


	//----- nvinfo : EIATTR_NUM_MBARRIERS
	.align		4
.L_47:
        /*0bdc*/ 	.byte	0x03, 0x38
        /*0bde*/ 	.short	0x0022


	//----- nvinfo : EIATTR_EXIT_INSTR_OFFSETS
	.align		4
        /*0be0*/ 	.byte	0x04, 0x1c
        /*0be2*/ 	.short	(.L_49 - .L_48)


	//   ....[0]....
.L_48:
        /*0be4*/ 	.word	0x00002910


	//   ....[1]....
        /*0be8*/ 	.word	0x00002e20


	//   ....[2]....
        /*0bec*/ 	.word	0x00002e80


	//   ....[3]....
        /*0bf0*/ 	.word	0x00003e00


	//   ....[4]....
        /*0bf4*/ 	.word	0x00005620


	//   ....[5]....
        /*0bf8*/ 	.word	0x00005660


	//   ....[6]....
        /*0bfc*/ 	.word	0x0000b5f0


	//   ....[7]....
        /*0c00*/ 	.word	0x0000b670


	//   ....[8]....
        /*0c04*/ 	.word	0x0000b6a0


	//   ....[9]....
        /*0c08*/ 	.word	0x0000b720


	//----- nvinfo : EIATTR_MAX_THREADS
	.align		4
.L_49:
        /*0c0c*/ 	.byte	0x04, 0x05
        /*0c0e*/ 	.short	(.L_51 - .L_50)
.L_50:
        /*0c10*/ 	.word	0x00000100
        /*0c14*/ 	.word	0x00000001
        /*0c18*/ 	.word	0x00000001


	//----- nvinfo : EIATTR_CRS_STACK_SIZE
	.align		4
.L_51:
        /*0c1c*/ 	.byte	0x04, 0x1e
        /*0c1e*/ 	.short	(.L_53 - .L_52)
.L_52:
        /*0c20*/ 	.word	0x00000000


	//----- nvinfo : EIATTR_CBANK_PARAM_SIZE
	.align		4
.L_53:
        /*0c24*/ 	.byte	0x03, 0x19
        /*0c26*/ 	.short	0x0800


	//----- nvinfo : EIATTR_PARAM_CBANK
	.align		4
        /*0c28*/ 	.byte	0x04, 0x0a
        /*0c2a*/ 	.short	(.L_55 - .L_54)
	.align		4
.L_54:
        /*0c2c*/ 	.word	index@(.nv.constant0._ZN7cutlass13device_kernelINS_4gemm6kernel13GemmUniversalIN4cute5tupleIJiiiiEEENS1_10collective13CollectiveMmaINS1_35MainloopSm100TmaUmmaWarpSpecializedILi4ELi2ELi4ENS5_IJNS4_1CILi2EEENSA_ILi1EEESC_EEEEENS5_IJNSA_ILi64EEENSA_ILi256EEENSA_ILi32EEEEEENS_10tfloat32_tENS5_IJlSC_lEEESJ_SK_NS4_8TiledMMAINS4_8MMA_AtomIJNS4_17SM100_MMA_TF32_SSISJ_SJ_fLi64ELi256ELNS4_4UMMA5MajorE0ELSP_0ELNSO_7ScaleInE0ELSQ_0EEEEEENS4_6LayoutINS5_IJSC_SC_SC_EEENS5_IJNSA_ILi0EEESV_SV_EEEEENS5_IJNS4_10UnderscoreESY_SY_EEEEENS4_13SM90_TMA_LOADENS4_14ComposedLayoutINS4_7SwizzleILi3ELi4ELi3EEENS4_18smem_ptr_flag_bitsILi32EEENST_INS5_IJNSA_ILi8EEESH_EEENS5_IJSH_SC_EEEEEEEvNS4_8identityENS4_23SM90_TMA_LOAD_MULTICASTES1B_vS1C_EENS_8epilogue10collective18CollectiveEpilogueINS1F_23Sm100TmaWarpSpecializedILi4ELi2ELi16ELb1ELb0EEEJSI_NS5_IJNST_ISF_SC_EENST_ISH_SC_EEEEESJ_SK_SJ_SK_NS1F_6fusion15FusionCallbacksIS1J_NS1N_17LinearCombinationISJ_fSJ_fLNS_15FloatRoundStyleE2EEESI_S1M_JEEENS4_5SM1004TMEM4LOAD26SM100_TMEM_LOAD_16dp128b8xES11_S1B_NS4_17SM75_U32x4_LDSM_NENS4_14SM90_TMA_STOREES1B_NS4_17SM90_U32x4_STSM_NENS4_39AutoVectorizingCopyWithAssumedAlignmentILi128EEEEEEvvEEEEvNT_6ParamsE)
        /*0c30*/ 	.short	0x0380
        /*0c32*/ 	.short	0x0800


	//----- nvinfo : EIATTR_SW_WAR
	.align		4
.L_55:
        /*0c34*/ 	.byte	0x04, 0x36
        /*0c36*/ 	.short	(.L_57 - .L_56)
.L_56:
        /*0c38*/ 	.word	0x00000008
.L_57:


//--------------------- .nv.callgraph             --------------------------
	.section	.nv.callgraph,"",@"SHT_CUDA_CALLGRAPH"
	.align	4
	.sectionentsize	8
	.align		4
        /*0000*/ 	.word	0x00000000
	.align		4
        /*0004*/ 	.word	0xffffffff
	.align		4
        /*0008*/ 	.word	index@(_ZN7cutlass13device_kernelINS_4gemm6kernel13GemmUniversalIN4cute5tupleIJiiiiEEENS1_10collective13CollectiveMmaINS1_35MainloopSm100TmaUmmaWarpSpecializedILi4ELi2ELi4ENS5_IJNS4_1CILi2EEENSA_ILi1EEESC_EEEEENS5_IJNSA_ILi64EEENSA_ILi256EEENSA_ILi32EEEEEENS_10tfloat32_tENS5_IJlSC_lEEESJ_SK_NS4_8TiledMMAINS4_8MMA_AtomIJNS4_17SM100_MMA_TF32_SSISJ_SJ_fLi64ELi256ELNS4_4UMMA5MajorE0ELSP_0ELNSO_7ScaleInE0ELSQ_0EEEEEENS4_6LayoutINS5_IJSC_SC_SC_EEENS5_IJNSA_ILi0EEESV_SV_EEEEENS5_IJNS4_10UnderscoreESY_SY_EEEEENS4_13SM90_TMA_LOADENS4_14ComposedLayoutINS4_7SwizzleILi3ELi4ELi3EEENS4_18smem_ptr_flag_bitsILi32EEENST_INS5_IJNSA_ILi8EEESH_EEENS5_IJSH_SC_EEEEEEEvNS4_8identityENS4_23SM90_TMA_LOAD_MULTICASTES1B_vS1C_EENS_8epilogue10collective18CollectiveEpilogueINS1F_23Sm100TmaWarpSpecializedILi4ELi2ELi16ELb1ELb0EEEJSI_NS5_IJNST_ISF_SC_EENST_ISH_SC_EEEEESJ_SK_SJ_SK_NS1F_6fusion15FusionCallbacksIS1J_NS1N_17LinearCombinationISJ_fSJ_fLNS_15FloatRoundStyleE2EEESI_S1M_JEEENS4_5SM1004TMEM4LOAD26SM100_TMEM_LOAD_16dp128b8xES11_S1B_NS4_17SM75_U32x4_LDSM_NENS4_14SM90_TMA_STOREES1B_NS4_17SM90_U32x4_STSM_NENS4_39AutoVectorizingCopyWithAssumedAlignmentILi128EEEEEEvvEEEEvNT_6ParamsE)
	.align		4
        /*000c*/ 	.word	index@(__assertfail)
	.align		4
        /*0010*/ 	.word	0x00000000
	.align		4
        /*0014*/ 	.word	0xfffffffe
	.align		4
        /*0018*/ 	.word	0x00000000
	.align		4
        /*001c*/ 	.word	0xfffffffd
	.align		4
        /*0020*/ 	.word	0x00000000
	.align		4
        /*0024*/ 	.word	0xfffffffc


//--------------------- .nv.constant4             --------------------------
	.section	.nv.constant4,"a",@progbits
	.align	8
	.align		8
.nv.constant4:
        /*0000*/ 	.dword	__assertfail
	.align		8
        /*0008*/ 	.dword	__unnamed_1
	.align		8
        /*0010*/ 	.dword	__unnamed_2
	.align		8
        /*0018*/ 	.dword	_ZN40_INTERNAL_93051b5d_4_k_cu_a5b4e0fd_307104cuda3std3__45__cpo5beginE
	.align		8
        /*0020*/ 	.dword	_ZN40_INTERNAL_93051b5d_4_k_cu_a5b4e0fd_307104cuda3std3__45__cpo3endE
	.align		8
        /*0028*/ 	.dword	_ZN40_INTERNAL_93051b5d_4_k_cu_a5b4e0fd_307104cuda3std3__45__cpo6cbeginE
	.align		8
        /*0030*/ 	.dword	_ZN40_INTERNAL_93051b5d_4_k_cu_a5b4e0fd_307104cuda3std3__45__cpo4cendE
	.align		8
        /*0038*/ 	.dword	_ZN40_INTERNAL_93051b5d_4_k_cu_a5b4e0fd_307104cuda3std3__442_GLOBAL__N__93051b5d_4_k_cu_a5b4e0fd_307106ignoreE
	.align		8
        /*0040*/ 	.dword	_ZN40_INTERNAL_93051b5d_4_k_cu_a5b4e0fd_307104cuda3std3__419piecewise_constructE
	.align		8
        /*0048*/ 	.dword	_ZN40_INTERNAL_93051b5d_4_k_cu_a5b4e0fd_307104cuda3std3__48in_placeE
	.align		8
        /*0050*/ 	.dword	_ZN40_INTERNAL_93051b5d_4_k_cu_a5b4e0fd_307104cuda3std6ranges3__45__cpo4swapE
	.align		8
        /*0058*/ 	.dword	_ZN40_INTERNAL_93051b5d_4_k_cu_a5b4e0fd_307104cuda3std6ranges3__45__cpo9iter_moveE
	.align		8
        /*0060*/ 	.dword	_ZN40_INTERNAL_93051b5d_4_k_cu_a5b4e0fd_307104cute7productE
	.align		8
        /*0068*/ 	.dword	_ZN40_INTERNAL_93051b5d_4_k_cu_a5b4e0fd_307104cute1_E
	.align		8
        /*0070*/ 	.dword	$str$25
	.align		8
        /*0078*/ 	.dword	$str$26
	.align		8
        /*0080*/ 	.dword	$str$27
	.align		8
        /*0088*/ 	.dword	$str$28


//--------------------- .text._ZN7cutlass13device_kernelINS_4gemm6kernel13GemmUniversalIN4cute5tupleIJiiiiEEENS1_10collective13CollectiveMmaINS1_35MainloopSm100TmaUmmaWarpSpecializedILi4ELi2ELi4ENS5_IJNS4_1CILi2EEENSA_ILi1EEESC_EEEEENS5_IJNSA_ILi64EEENSA_ILi256EEENSA_ILi32EEEEEENS_10tfloat32_tENS5_IJlSC_lEEESJ_SK_NS4_8TiledMMAINS4_8MMA_AtomIJNS4_17SM100_MMA_TF32_SSISJ_SJ_fLi64ELi256ELNS4_4UMMA5MajorE0ELSP_0ELNSO_7ScaleInE0ELSQ_0EEEEEENS4_6LayoutINS5_IJSC_SC_SC_EEENS5_IJNSA_ILi0EEESV_SV_EEEEENS5_IJNS4_10UnderscoreESY_SY_EEEEENS4_13SM90_TMA_LOADENS4_14ComposedLayoutINS4_7SwizzleILi3ELi4ELi3EEENS4_18smem_ptr_flag_bitsILi32EEENST_INS5_IJNSA_ILi8EEESH_EEENS5_IJSH_SC_EEEEEEEvNS4_8identityENS4_23SM90_TMA_LOAD_MULTICASTES1B_vS1C_EENS_8epilogue10collective18CollectiveEpilogueINS1F_23Sm100TmaWarpSpecializedILi4ELi2ELi16ELb1ELb0EEEJSI_NS5_IJNST_ISF_SC_EENST_ISH_SC_EEEEESJ_SK_SJ_SK_NS1F_6fusion15FusionCallbacksIS1J_NS1N_17LinearCombinationISJ_fSJ_fLNS_15FloatRoundStyleE2EEESI_S1M_JEEENS4_5SM1004TMEM4LOAD26SM100_TMEM_LOAD_16dp128b8xES11_S1B_NS4_17SM75_U32x4_LDSM_NENS4_14SM90_TMA_STOREES1B_NS4_17SM90_U32x4_STSM_NENS4_39AutoVectorizingCopyWithAssumedAlignmentILi128EEEEEEvvEEEEvNT_6ParamsE --------------------------
	.section	.text._ZN7cutlass13device_kernelINS_4gemm6kernel13GemmUniversalIN4cute5tupleIJiiiiEEENS1_10collective13CollectiveMmaINS1_35MainloopSm100TmaUmmaWarpSpecializedILi4ELi2ELi4ENS5_IJNS4_1CILi2EEENSA_ILi1EEESC_EEEEENS5_IJNSA_ILi64EEENSA_ILi256EEENSA_ILi32EEEEEENS_10tfloat32_tENS5_IJlSC_lEEESJ_SK_NS4_8TiledMMAINS4_8MMA_AtomIJNS4_17SM100_MMA_TF32_SSISJ_SJ_fLi64ELi256ELNS4_4UMMA5MajorE0ELSP_0ELNSO_7ScaleInE0ELSQ_0EEEEEENS4_6LayoutINS5_IJSC_SC_SC_EEENS5_IJNSA_ILi0EEESV_SV_EEEEENS5_IJNS4_10UnderscoreESY_SY_EEEEENS4_13SM90_TMA_LOADENS4_14ComposedLayoutINS4_7SwizzleILi3ELi4ELi3EEENS4_18smem_ptr_flag_bitsILi32EEENST_INS5_IJNSA_ILi8EEESH_EEENS5_IJSH_SC_EEEEEEEvNS4_8identityENS4_23SM90_TMA_LOAD_MULTICASTES1B_vS1C_EENS_8epilogue10collective18CollectiveEpilogueINS1F_23Sm100TmaWarpSpecializedILi4ELi2ELi16ELb1ELb0EEEJSI_NS5_IJNST_ISF_SC_EENST_ISH_SC_EEEEESJ_SK_SJ_SK_NS1F_6fusion15FusionCallbacksIS1J_NS1N_17LinearCombinationISJ_fSJ_fLNS_15FloatRoundStyleE2EEESI_S1M_JEEENS4_5SM1004TMEM4LOAD26SM100_TMEM_LOAD_16dp128b8xES11_S1B_NS4_17SM75_U32x4_LDSM_NENS4_14SM90_TMA_STOREES1B_NS4_17SM90_U32x4_STSM_NENS4_39AutoVectorizingCopyWithAssumedAlignmentILi128EEEEEEvvEEEEvNT_6ParamsE,"ax",@progbits
	.align	128
.text._ZN7cutlass13device_kernelINS_4gemm6kernel13GemmUniversalIN4cute5tupleIJiiiiEEENS1_10collective13CollectiveMmaINS1_35MainloopSm100TmaUmmaWarpSpecializedILi4ELi2ELi4ENS5_IJNS4_1CILi2EEENSA_ILi1EEESC_EEEEENS5_IJNSA_ILi64EEENSA_ILi256EEENSA_ILi32EEEEEENS_10tfloat32_tENS5_IJlSC_lEEESJ_SK_NS4_8TiledMMAINS4_8MMA_AtomIJNS4_17SM100_MMA_TF32_SSISJ_SJ_fLi64ELi256ELNS4_4UMMA5MajorE0ELSP_0ELNSO_7ScaleInE0ELSQ_0EEEEEENS4_6LayoutINS5_IJSC_SC_SC_EEENS5_IJNSA_ILi0EEESV_SV_EEEEENS5_IJNS4_10UnderscoreESY_SY_EEEEENS4_13SM90_TMA_LOADENS4_14ComposedLayoutINS4_7SwizzleILi3ELi4ELi3EEENS4_18smem_ptr_flag_bitsILi32EEENST_INS5_IJNSA_ILi8EEESH_EEENS5_IJSH_SC_EEEEEEEvNS4_8identityENS4_23SM90_TMA_LOAD_MULTICASTES1B_vS1C_EENS_8epilogue10collective18CollectiveEpilogueINS1F_23Sm100TmaWarpSpecializedILi4ELi2ELi16ELb1ELb0EEEJSI_NS5_IJNST_ISF_SC_EENST_ISH_SC_EEEEESJ_SK_SJ_SK_NS1F_6fusion15FusionCallbacksIS1J_NS1N_17LinearCombinationISJ_fSJ_fLNS_15FloatRoundStyleE2EEESI_S1M_JEEENS4_5SM1004TMEM4LOAD26SM100_TMEM_LOAD_16dp128b8xES11_S1B_NS4_17SM75_U32x4_LDSM_NENS4_14SM90_TMA_STOREES1B_NS4_17SM90_U32x4_STSM_NENS4_39AutoVectorizingCopyWithAssumedAlignmentILi128EEEEEEvvEEEEvNT_6ParamsE:
        .type           _ZN7cutlass13device_kernelINS_4gemm6kernel13GemmUniversalIN4cute5tupleIJiiiiEEENS1_10collective13CollectiveMmaINS1_35MainloopSm100TmaUmmaWarpSpecializedILi4ELi2ELi4ENS5_IJNS4_1CILi2EEENSA_ILi1EEESC_EEEEENS5_IJNSA_ILi64EEENSA_ILi256EEENSA_ILi32EEEEEENS_10tfloat32_tENS5_IJlSC_lEEESJ_SK_NS4_8TiledMMAINS4_8MMA_AtomIJNS4_17SM100_MMA_TF32_SSISJ_SJ_fLi64ELi256ELNS4_4UMMA5MajorE0ELSP_0ELNSO_7ScaleInE0ELSQ_0EEEEEENS4_6LayoutINS5_IJSC_SC_SC_EEENS5_IJNSA_ILi0EEESV_SV_EEEEENS5_IJNS4_10UnderscoreESY_SY_EEEEENS4_13SM90_TMA_LOADENS4_14ComposedLayoutINS4_7SwizzleILi3ELi4ELi3EEENS4_18smem_ptr_flag_bitsILi32EEENST_INS5_IJNSA_ILi8EEESH_EEENS5_IJSH_SC_EEEEEEEvNS4_8identityENS4_23SM90_TMA_LOAD_MULTICASTES1B_vS1C_EENS_8epilogue10collective18CollectiveEpilogueINS1F_23Sm100TmaWarpSpecializedILi4ELi2ELi16ELb1ELb0EEEJSI_NS5_IJNST_ISF_SC_EENST_ISH_SC_EEEEESJ_SK_SJ_SK_NS1F_6fusion15FusionCallbacksIS1J_NS1N_17LinearCombinationISJ_fSJ_fLNS_15FloatRoundStyleE2EEESI_S1M_JEEENS4_5SM1004TMEM4LOAD26SM100_TMEM_LOAD_16dp128b8xES11_S1B_NS4_17SM75_U32x4_LDSM_NENS4_14SM90_TMA_STOREES1B_NS4_17SM90_U32x4_STSM_NENS4_39AutoVectorizingCopyWithAssumedAlignmentILi128EEEEEEvvEEEEvNT_6ParamsE,@function
        .size           _ZN7cutlass13device_kernelINS_4gemm6kernel13GemmUniversalIN4cute5tupleIJiiiiEEENS1_10collective13CollectiveMmaINS1_35MainloopSm100TmaUmmaWarpSpecializedILi4ELi2ELi4ENS5_IJNS4_1CILi2EEENSA_ILi1EEESC_EEEEENS5_IJNSA_ILi64EEENSA_ILi256EEENSA_ILi32EEEEEENS_10tfloat32_tENS5_IJlSC_lEEESJ_SK_NS4_8TiledMMAINS4_8MMA_AtomIJNS4_17SM100_MMA_TF32_SSISJ_SJ_fLi64ELi256ELNS4_4UMMA5MajorE0ELSP_0ELNSO_7ScaleInE0ELSQ_0EEEEEENS4_6LayoutINS5_IJSC_SC_SC_EEENS5_IJNSA_ILi0EEESV_SV_EEEEENS5_IJNS4_10UnderscoreESY_SY_EEEEENS4_13SM90_TMA_LOADENS4_14ComposedLayoutINS4_7SwizzleILi3ELi4ELi3EEENS4_18smem_ptr_flag_bitsILi32EEENST_INS5_IJNSA_ILi8EEESH_EEENS5_IJSH_SC_EEEEEEEvNS4_8identityENS4_23SM90_TMA_LOAD_MULTICASTES1B_vS1C_EENS_8epilogue10collective18CollectiveEpilogueINS1F_23Sm100TmaWarpSpecializedILi4ELi2ELi16ELb1ELb0EEEJSI_NS5_IJNST_ISF_SC_EENST_ISH_SC_EEEEESJ_SK_SJ_SK_NS1F_6fusion15FusionCallbacksIS1J_NS1N_17LinearCombinationISJ_fSJ_fLNS_15FloatRoundStyleE2EEESI_S1M_JEEENS4_5SM1004TMEM4LOAD26SM100_TMEM_LOAD_16dp128b8xES11_S1B_NS4_17SM75_U32x4_LDSM_NENS4_14SM90_TMA_STOREES1B_NS4_17SM90_U32x4_STSM_NENS4_39AutoVectorizingCopyWithAssumedAlignmentILi128EEEEEEvvEEEEvNT_6ParamsE,(.L_x_227 - _ZN7cutlass13device_kernelINS_4gemm6kernel13GemmUniversalIN4cute5tupleIJiiiiEEENS1_10collective13CollectiveMmaINS1_35MainloopSm100TmaUmmaWarpSpecializedILi4ELi2ELi4ENS5_IJNS4_1CILi2EEENSA_ILi1EEESC_EEEEENS5_IJNSA_ILi64EEENSA_ILi256EEENSA_ILi32EEEEEENS_10tfloat32_tENS5_IJlSC_lEEESJ_SK_NS4_8TiledMMAINS4_8MMA_AtomIJNS4_17SM100_MMA_TF32_SSISJ_SJ_fLi64ELi256ELNS4_4UMMA5MajorE0ELSP_0ELNSO_7ScaleInE0ELSQ_0EEEEEENS4_6LayoutINS5_IJSC_SC_SC_EEENS5_IJNSA_ILi0EEESV_SV_EEEEENS5_IJNS4_10UnderscoreESY_SY_EEEEENS4_13SM90_TMA_LOADENS4_14ComposedLayoutINS4_7SwizzleILi3ELi4ELi3EEENS4_18smem_ptr_flag_bitsILi32EEENST_INS5_IJNSA_ILi8EEESH_EEENS5_IJSH_SC_EEEEEEEvNS4_8identityENS4_23SM90_TMA_LOAD_MULTICASTES1B_vS1C_EENS_8epilogue10collective18CollectiveEpilogueINS1F_23Sm100TmaWarpSpecializedILi4ELi2ELi16ELb1ELb0EEEJSI_NS5_IJNST_ISF_SC_EENST_ISH_SC_EEEEESJ_SK_SJ_SK_NS1F_6fusion15FusionCallbacksIS1J_NS1N_17LinearCombinationISJ_fSJ_fLNS_15FloatRoundStyleE2EEESI_S1M_JEEENS4_5SM1004TMEM4LOAD26SM100_TMEM_LOAD_16dp128b8xES11_S1B_NS4_17SM75_U32x4_LDSM_NENS4_14SM90_TMA_STOREES1B_NS4_17SM90_U32x4_STSM_NENS4_39AutoVectorizingCopyWithAssumedAlignmentILi128EEEEEEvvEEEEvNT_6ParamsE)
        .other          _ZN7cutlass13device_kernelINS_4gemm6kernel13GemmUniversalIN4cute5tupleIJiiiiEEENS1_10collective13CollectiveMmaINS1_35MainloopSm100TmaUmmaWarpSpecializedILi4ELi2ELi4ENS5_IJNS4_1CILi2EEENSA_ILi1EEESC_EEEEENS5_IJNSA_ILi64EEENSA_ILi256EEENSA_ILi32EEEEEENS_10tfloat32_tENS5_IJlSC_lEEESJ_SK_NS4_8TiledMMAINS4_8MMA_AtomIJNS4_17SM100_MMA_TF32_SSISJ_SJ_fLi64ELi256ELNS4_4UMMA5MajorE0ELSP_0ELNSO_7ScaleInE0ELSQ_0EEEEEENS4_6LayoutINS5_IJSC_SC_SC_EEENS5_IJNSA_ILi0EEESV_SV_EEEEENS5_IJNS4_10UnderscoreESY_SY_EEEEENS4_13SM90_TMA_LOADENS4_14ComposedLayoutINS4_7SwizzleILi3ELi4ELi3EEENS4_18smem_ptr_flag_bitsILi32EEENST_INS5_IJNSA_ILi8EEESH_EEENS5_IJSH_SC_EEEEEEEvNS4_8identityENS4_23SM90_TMA_LOAD_MULTICASTES1B_vS1C_EENS_8epilogue10collective18CollectiveEpilogueINS1F_23Sm100TmaWarpSpecializedILi4ELi2ELi16ELb1ELb0EEEJSI_NS5_IJNST_ISF_SC_EENST_ISH_SC_EEEEESJ_SK_SJ_SK_NS1F_6fusion15FusionCallbacksIS1J_NS1N_17LinearCombinationISJ_fSJ_fLNS_15FloatRoundStyleE2EEESI_S1M_JEEENS4_5SM1004TMEM4LOAD26SM100_TMEM_LOAD_16dp128b8xES11_S1B_NS4_17SM75_U32x4_LDSM_NENS4_14SM90_TMA_STOREES1B_NS4_17SM90_U32x4_STSM_NENS4_39AutoVectorizingCopyWithAssumedAlignmentILi128EEEEEEvvEEEEvNT_6ParamsE,@"STO_CUDA_ENTRY STV_DEFAULT"
_ZN7cutlass13device_kernelINS_4gemm6kernel13GemmUniversalIN4cute5tupleIJiiiiEEENS1_10collective13CollectiveMmaINS1_35MainloopSm100TmaUmmaWarpSpecializedILi4ELi2ELi4ENS5_IJNS4_1CILi2EEENSA_ILi1EEESC_EEEEENS5_IJNSA_ILi64EEENSA_ILi256EEENSA_ILi32EEEEEENS_10tfloat32_tENS5_IJlSC_lEEESJ_SK_NS4_8TiledMMAINS4_8MMA_AtomIJNS4_17SM100_MMA_TF32_SSISJ_SJ_fLi64ELi256ELNS4_4UMMA5MajorE0ELSP_0ELNSO_7ScaleInE0ELSQ_0EEEEEENS4_6LayoutINS5_IJSC_SC_SC_EEENS5_IJNSA_ILi0EEESV_SV_EEEEENS5_IJNS4_10UnderscoreESY_SY_EEEEENS4_13SM90_TMA_LOADENS4_14ComposedLayoutINS4_7SwizzleILi3ELi4ELi3EEENS4_18smem_ptr_flag_bitsILi32EEENST_INS5_IJNSA_ILi8EEESH_EEENS5_IJSH_SC_EEEEEEEvNS4_8identityENS4_23SM90_TMA_LOAD_MULTICASTES1B_vS1C_EENS_8epilogue10collective18CollectiveEpilogueINS1F_23Sm100TmaWarpSpecializedILi4ELi2ELi16ELb1ELb0EEEJSI_NS5_IJNST_ISF_SC_EENST_ISH_SC_EEEEESJ_SK_SJ_SK_NS1F_6fusion15FusionCallbacksIS1J_NS1N_17LinearCombinationISJ_fSJ_fLNS_15FloatRoundStyleE2EEESI_S1M_JEEENS4_5SM1004TMEM4LOAD26SM100_TMEM_LOAD_16dp128b8xES11_S1B_NS4_17SM75_U32x4_LDSM_NENS4_14SM90_TMA_STOREES1B_NS4_17SM90_U32x4_STSM_NENS4_39AutoVectorizingCopyWithAssumedAlignmentILi128EEEEEEvvEEEEvNT_6ParamsE:
[----:B------:R-:W1:Y:S01]  /*0000*/  LDC R1, c[0x0][0x37c] ;  /* 0x0000df00ff017b82 */ /* 0x000e620000000800 */
[----:B------:R-:W2:Y:S01]  /*0010*/  S2R R75, SR_TID.X ;  /* 0x00000000004b7919 */ /* 0x000ea20000002100 */
[----:B------:R-:W3:Y:S01]  /*0020*/  LDCU.64 UR8, c[0x0][0x890] ;  /* 0x00011200ff0877ac */ /* 0x000ee20008000a00 */
[----:B------:R-:W-:Y:S02]  /*0030*/  PRMT R63, RZ, 0x7610, R63 ;  /* 0x00007610ff3f7816 */ /* 0x000fe4000000003f */
[----:B------:R-:W-:Y:S01]  /*0040*/  ELECT P3, URZ, PT ;  /* 0x0000000000ff782f */ /* 0x000fe20003860000 */
[----:B---3--:R-:W-:-:S04]  /*0050*/  UISETP.NE.U32.AND UP0, UPT, UR8, URZ, UPT ;  /* 0x000000ff0800728c */ /* 0x008fc8000bf05070 */
[----:B------:R-:W-:Y:S01]  /*0060*/  UISETP.NE.AND.EX UP0, UPT, UR9, URZ, UPT, UP0 ;  /* 0x000000ff0900728c */ /* 0x000fe2000bf05300 */
[----:B--2---:R-:W-:-:S05]  /*0070*/  SHF.R.U32.HI R64, RZ, 0x5, R75 ;  /* 0x00000005ff407819 */ /* 0x004fca000001164b */
[----:B------:R-:W2:Y:S02]  /*0080*/  SHFL.IDX PT, R0, R64, RZ, 0x1f ;  /* 0x00001fff40007589 */ /* 0x000ea400000e0000 */
[----:B--2---:R-:W-:Y:S01]  /*0090*/  R2UR UR18, R0 ;  /* 0x00000000001272ca */ /* 0x004fe200000e0000 */
[----:B-1----:R-:W-:-:S14]  /*00a0*/  BRA.U UP0, `(.L_x_0) ;  /* 0x0000000100307547 */ /* 0x002fdc000b800000 */
[----:B------:R-:W1:Y:S02]  /*00b0*/  LDCU.64 UR4, c[0x0][0x888] ;  /* 0x00011100ff0477ac */ /* 0x000e640008000a00 */
[----:B-1----:R-:W-:-:S04]  /*00c0*/  UISETP.NE.U32.AND UP0, UPT, UR4, URZ, UPT ;  /* 0x000000ff0400728c */ /* 0x002fc8000bf05070 */
[----:B------:R-:W-:-:S09]  /*00d0*/  UISETP.NE.AND.EX UP0, UPT, UR5, URZ, UPT, UP0 ;  /* 0x000000ff0500728c */ /* 0x000fd2000bf05300 */
[----:B------:R-:W-:Y:S05]  /*00e0*/  BRA.U !UP0, `(.L_x_1) ;  /* 0x0000000108147547 */ /* 0x000fea000b800000 */
[----:B------:R-:W1:Y:S01]  /*00f0*/  LDC.64 R2, c[0x0][0x888] ;  /* 0x00022200ff027b82 */ /* 0x000e620000000a00 */
[----:B------:R-:W1:Y:S02]  /*0100*/  LDCU.64 UR4, c[0x0][0x358] ;  /* 0x00006b00ff0477ac */ /* 0x000e640008000a00 */
[----:B-1----:R1:W5:Y:S01]  /*0110*/  LDG.E R27, desc[UR4][R2.64] ;  /* 0x00000004021b7981 */ /* 0x002362000c1e1900 */
[----:B------:R-:W-:Y:S01]  /*0120*/  HFMA2 R63, -RZ, RZ, 0, 5.9604644775390625e-08 ;  /* 0x00000001ff3f7431 */ /* 0x000fe200000001ff */
[----:B------:R-:W-:Y:S05]  /*0130*/  BRA `(.L_x_0) ;  /* 0x00000000000c7947 */ /* 0x000fea0003800000 */
.L_x_1:
[----:B------:R-:W1:Y:S01]  /*0140*/  LDCU UR4, c[0x0][0x880] ;  /* 0x00011000ff0477ac */ /* 0x000e620008000800 */
[----:B------:R-:W-:Y:S01]  /*0150*/  HFMA2 R63, -RZ, RZ, 0, 5.9604644775390625e-08 ;  /* 0x00000001ff3f7431 */ /* 0x000fe200000001ff */
[----:B-1----:R-:W-:-:S07]  /*0160*/  MOV R27, UR4 ;  /* 0x00000004001b7c02 */ /* 0x002fce0008000f00 */
.L_x_0:
[----:B------:R-:W2:Y:S02]  /*0170*/  LDCU.64 UR4, c[0x0][0x8b0] ;  /* 0x00011600ff0477ac */ /* 0x000ea40008000a00 */
[----:B--2---:R-:W-:-:S04]  /*0180*/  UISETP.NE.U32.AND UP0, UPT, UR4, URZ, UPT ;  /* 0x000000ff0400728c */ /* 0x004fc8000bf05070 */
[----:B------:R-:W-:-:S09]  /*0190*/  UISETP.NE.AND.EX UP0, UPT, UR5, URZ, UPT, UP0 ;  /* 0x000000ff0500728c */ /* 0x000fd2000bf05300 */
[----:B------:R-:W-:Y:S05]  /*01a0*/  BRA.U UP0, `(.L_x_2) ;  /* 0x0000000100287547 */ /* 0x000fea000b800000 */
[----:B------:R-:W2:Y:S02]  /*01b0*/  LDCU.64 UR4, c[0x0][0x8a8] ;  /* 0x00011500ff0477ac */ /* 0x000ea40008000a00 */
[----:B--2---:R-:W-:-:S04]  /*01c0*/  UISETP.NE.U32.AND UP0, UPT, UR4, URZ, UPT ;  /* 0x000000ff0400728c */ /* 0x004fc8000bf05070 */
[----:B------:R-:W-:-:S09]  /*01d0*/  UISETP.NE.AND.EX UP0, UPT, UR5, URZ, UPT, UP0 ;  /* 0x000000ff0500728c */ /* 0x000fd2000bf05300 */
[----:B------:R-:W-:Y:S05]  /*01e0*/  BRA.U !UP0, `(.L_x_3) ;  /* 0x0000000108107547 */ /* 0x000fea000b800000 */
[----:B------:R-:W2:Y:S01]  /*01f0*/  LDC.64 R24, c[0x0][0x8a8] ;  /* 0x00022a00ff187b82 */ /* 0x000ea20000000a00 */
[----:B------:R-:W2:Y:S02]  /*0200*/  LDCU.64 UR4, c[0x0][0x358] ;  /* 0x00006b00ff0477ac */ /* 0x000ea40008000a00 */
[----:B--2---:R2:W5:Y:S01]  /*0210*/  LDG.E R24, desc[UR4][R24.64] ;  /* 0x0000000418187981 */ /* 0x004562000c1e1900 */
[----:B------:R-:W-:Y:S05]  /*0220*/  BRA `(.L_x_2) ;  /* 0x0000000000087947 */ /* 0x000fea0003800000 */
.L_x_3:
[----:B------:R-:W2:Y:S02]  /*0230*/  LDCU UR4, c[0x0][0x8a0] ;  /* 0x00011400ff0477ac */ /* 0x000ea40008000800 */
[----:B--2---:R-:W-:Y:S02]  /*0240*/  MOV R24, UR4 ;  /* 0x0000000400187c02 */ /* 0x004fe40008000f00 */
.L_x_2:
[----:B------:R-:W-:Y:S01]  /*0250*/  IMAD.U32 R0, RZ, RZ, UR18 ;  /* 0x00000012ff007e24 */ /* 0x000fe2000f8e00ff */
[----:B------:R-:W-:Y:S04]  /*0260*/  BSSY.RECONVERGENT B0, `(.L_x_4) ;  /* 0x000000c000007945 */ /* 0x000fe80003800200 */
[C---:B------:R-:W-:Y:S02]  /*0270*/  ISETP.NE.OR P1, PT, R0.reuse, 0x1, !P3 ;  /* 0x000000010000780c */ /* 0x040fe40005f25670 */
[----:B------:R-:W-:-:S11]  /*0280*/  ISETP.NE.OR P0, PT, R0, 0x3, !P3 ;  /* 0x000000030000780c */ /* 0x000fd60005f05670 */
[----:B------:R-:W-:Y:S05]  /*0290*/  @P1 BRA `(.L_x_5) ;  /* 0x0000000000201947 */ /* 0x000fea0003800000 */
[----:B------:R-:W3:Y:S02]  /*02a0*/  LDCU.64 UR4, c[0x0][0x348] ;  /* 0x00006900ff0477ac */ /* 0x000ee40008000a00 */
[----:B---3--:R-:W-:Y:S02]  /*02b0*/  UIADD3 UR6, UP1, UPT, UR4, 0x80, URZ ;  /* 0x0000008004067890 */ /* 0x008fe4000ff3e0ff */
[----:B------:R-:W-:Y:S02]  /*02c0*/  UIADD3 UR4, UP0, UPT, UR4, 0x180, URZ ;  /* 0x0000018004047890 */ /* 0x000fe4000ff1e0ff */
[----:B------:R-:W-:Y:S02]  /*02d0*/  UIADD3.X UR7, UPT, UPT, URZ, UR5, URZ, UP1, !UPT ;  /* 0x00000005ff077290 */ /* 0x000fe40008ffe4ff */
[----:B------:R-:W-:-:S07]  /*02e0*/  UIADD3.X UR5, UPT, UPT, URZ, UR5, URZ, UP0, !UPT ;  /* 0x00000005ff057290 */ /* 0x000fce00087fe4ff */
[----:B------:R3:W-:Y:S02]  /*02f0*/  UTMACCTL.PF [UR6] ;  /* 0x00000000060079b9 */ /* 0x0007e40008040000 */
[----:B------:R3:W-:Y:S02]  /*0300*/  UTMACCTL.PF [UR4] ;  /* 0x00000000040079b9 */ /* 0x0007e40008040000 */
[----:B---3--:R-:W-:Y:S01]  /*0310*/  NOP ;  /* 0x0000000000007918 */ /* 0x008fe20000000000 */
.L_x_5:
[----:B------:R-:W-:Y:S05]  /*0320*/  BSYNC.RECONVERGENT B0 ;  /* 0x0000000000007941 */ /* 0x000fea0003800200 */
.L_x_4:
[----:B------:R-:W-:Y:S04]  /*0330*/  BSSY.RECONVERGENT B0, `(.L_x_6) ;  /* 0x000000a000007945 */ /* 0x000fe80003800200 */
        /* <DEDUP_REMOVED lines=9> */
.L_x_7:
[----:B------:R-:W-:Y:S05]  /*03d0*/  BSYNC.RECONVERGENT B0 ;  /* 0x0000000000007941 */ /* 0x000fea0003800200 */
.L_x_6:
[----:B------:R-:W3:Y:S01]  /*03e0*/  LDCU.64 UR4, c[0x0][0x888] ;  /* 0x00011100ff0477ac */ /* 0x000ee20008000a00 */
[----:B------:R-:W-:Y:S02]  /*03f0*/  UISETP.EQ.U32.AND UP2, UPT, UR8, URZ, UPT ;  /* 0x000000ff0800728c */ /* 0x000fe4000bf42070 */
[----:B------:R-:W-:Y:S02]  /*0400*/  UPLOP3.LUT UP3, UPT, UPT, UPT, UPT, 0x80, 0x8 ;  /* 0x000000000008789c */ /* 0x000fe40003f6f070 */
[----:B---3--:R-:W-:-:S04]  /*0410*/  UISETP.NE.U32.AND UP0, UPT, UR4, URZ, UPT ;  /* 0x000000ff0400728c */ /* 0x008fc8000bf05070 */
[----:B------:R-:W-:-:S04]  /*0420*/  UISETP.NE.AND.EX UP1, UPT, UR5, URZ, UPT, UP0 ;  /* 0x000000ff0500728c */ /* 0x000fc8000bf25300 */
[----:B------:R-:W-:-:S04]  /*0430*/  UISETP.EQ.OR.EX UP4, UPT, UR9, URZ, !UP1, UP2 ;  /* 0x000000ff0900728c */ /* 0x000fc8000cf82720 */
[----:B------:R-:W-:-:S06]  /*0440*/  UP2UR UR4, UPR, URZ, 0x10 ;  /* 0x00000010ff047883 */ /* 0x000fcc0008000000 */
[----:B------:R-:W-:Y:S01]  /*0450*/  MOV R67, UR4 ;  /* 0x0000000400437c02 */ /* 0x000fe20008000f00 */
[----:B------:R-:W-:Y:S06]  /*0460*/  BRA.U !UP4, `(.L_x_8) ;  /* 0x000000010c207547 */ /* 0x000fec000b800000 */
[----:B------:R-:W-:Y:S01]  /*0470*/  UISETP.NE.U32.AND UP2, UPT, UR8, URZ, UPT ;  /* 0x000000ff0800728c */ /* 0x000fe2000bf45070 */
[----:B-----5:R-:W-:Y:S01]  /*0480*/  FSETP.NEU.AND P0, PT, R27, RZ, PT ;  /* 0x000000ff1b00720b */ /* 0x020fe20003f0d000 */
[----:B------:R-:W-:Y:S02]  /*0490*/  USEL UR4, URZ, 0xffffffff, UP1 ;  /* 0xffffffffff047887 */ /* 0x000fe40008800000 */
[----:B------:R-:W-:-:S10]  /*04a0*/  UISETP.NE.AND.EX UP2, UPT, UR9, URZ, UPT, UP2 ;  /* 0x000000ff0900728c */ /* 0x000fd4000bf45320 */
[----:B------:R-:W-:Y:S01]  /*04b0*/  VOTEU.ANY UP0, P0 ;  /* 0x0000000000ff7886 */ /* 0x000fe20000000100 */
[----:B------:R-:W-:-:S04]  /*04c0*/  @!UP2 USEL UR4, URZ, 0xffffffff, UP0 ;  /* 0xffffffffff04a887 */ /* 0x000fc80008000000 */
[----:B------:R-:W-:-:S04]  /*04d0*/  ULOP3.LUT UR4, UR4, 0x1, URZ, 0xc0, !UPT ;  /* 0x0000000104047892 */ /* 0x000fc8000f8ec0ff */
[----:B------:R-:W-:-:S11]  /*04e0*/  UISETP.NE.U32.AND UP3, UPT, UR4, 0x1, UPT ;  /* 0x000000010400788c */ /* 0x000fd6000bf65070 */
.L_x_8:
[----:B-1----:R-:W1:Y:S01]  /*04f0*/  SHFL.IDX PT, R2, R64, RZ, 0x1f ;  /* 0x00001fff40027589 */ /* 0x002e6200000e0000 */
[----:B------:R-:W-:Y:S01]  /*0500*/  UISETP.NE.AND UP5, UPT, UR18, 0x2, UPT ;  /* 0x000000021200788c */ /* 0x000fe2000bfa5270 */
[----:B-1----:R-:W-:-:S13]  /*0510*/  ISETP.NE.AND P0, PT, R2, RZ, PT ;  /* 0x000000ff0200720c */ /* 0x002fda0003f05270 */
[----:B------:R-:W-:Y:S05]  /*0520*/  @P0 BRA `(.L_x_9) ;  /* 0x0000000000580947 */ /* 0x000fea0003800000 */
[----:B------:R-:W1:Y:S01]  /*0530*/  S2UR UR4, SR_CgaCtaId ;  /* 0x00000000000479c3 */ /* 0x000e620000008800 */
[----:B------:R-:W-:Y:S01]  /*0540*/  UMOV UR5, 0x400 ;  /* 0x0000040000057882 */ /* 0x000fe20000000000 */
[----:B------:R-:W-:Y:S01]  /*0550*/  UMOV UR8, 0x1 ;  /* 0x0000000100087882 */ /* 0x000fe20000000000 */
[----:B------:R-:W-:Y:S01]  /*0560*/  UMOV UR6, 0x2 ;  /* 0x0000000200067882 */ /* 0x000fe20000000000 */
[----:B------:R-:W-:-:S04]  /*0570*/  UIADD3 UR8, UPT, UPT, -UR8, 0x100000, URZ ;  /* 0x0010000008087890 */ /* 0x000fc8000fffe1ff */
[----:B------:R-:W-:Y:S02]  /*0580*/  USHF.L.U32 UR9, UR8, 0xb, URZ ;  /* 0x0000000b08097899 */ /* 0x000fe400080006ff */
[----:B------:R-:W-:Y:S02]  /*0590*/  USHF.L.U32 UR8, UR8, 0x1, URZ ;  /* 0x0000000108087899 */ /* 0x000fe400080006ff */
[----:B------:R-:W-:-:S04]  /*05a0*/  UIADD3 UR6, UPT, UPT, -UR6, 0x100000, URZ ;  /* 0x0010000006067890 */ /* 0x000fc8000fffe1ff */
[----:B------:R-:W-:Y:S02]  /*05b0*/  USHF.L.U32 UR7, UR6, 0xb, URZ ;  /* 0x0000000b06077899 */ /* 0x000fe400080006ff */
[----:B------:R-:W-:Y:S01]  /*05c0*/  USHF.L.U32 UR6, UR6, 0x1, URZ ;  /* 0x0000000106067899 */ /* 0x000fe200080006ff */
[----:B------:R-:W-:Y:S01]  /*05d0*/  ELECT P0, URZ, PT ;  /* 0x0000000000ff782f */ /* 0x000fe20003800000 */
[----:B-1----:R-:W-:Y:S01]  /*05e0*/  ULEA UR4, UR4, UR5, 0x18 ;  /* 0x0000000504047291 */ /* 0x002fe2000f8ec0ff */
[----:B------:R-:W1:Y:S11]  /*05f0*/  FENCE.VIEW.ASYNC.S ;  /* 0x00000000000073c6 */ /* 0x000e760000000000 */
[----:B-1----:R1:W3:Y:S01]  /*0600*/  SYNCS.EXCH.64 URZ, [UR4], UR8 ;  /* 0x0000000804ff75b2 */ /* 0x0022e20008000100 */
[----:B------:R1:W4:Y:S01]  /*0610*/  SYNCS.EXCH.64 URZ, [UR4+0x20], UR6 ;  /* 0x0000200604ff75b2 */ /* 0x0003220008000100 */
[----:B------:R1:W1:Y:S01]  /*0620*/  SYNCS.EXCH.64 URZ, [UR4+0x8], UR8 ;  /* 0x0000080804ff75b2 */ /* 0x0002620008000100 */
[----:B------:R1:W1:Y:S01]  /*0630*/  SYNCS.EXCH.64 URZ, [UR4+0x28], UR6 ;  /* 0x0000280604ff75b2 */ /* 0x0002620008000100 */
[----:B------:R1:W1:Y:S01]  /*0640*/  SYNCS.EXCH.64 URZ, [UR4+0x10], UR8 ;  /* 0x0000100804ff75b2 */ /* 0x0002620008000100 */
[----:B------:R1:W1:Y:S01]  /*0650*/  SYNCS.EXCH.64 URZ, [UR4+0x30], UR6 ;  /* 0x0000300604ff75b2 */ /* 0x0002620008000100 */
[----:B------:R1:W1:Y:S01]  /*0660*/  SYNCS.EXCH.64 URZ, [UR4+0x18], UR8 ;  /* 0x0000180804ff75b2 */ /* 0x0002620008000100 */
[----:B------:R1:W1:Y:S01]  /*0670*/  SYNCS.EXCH.64 URZ, [UR4+0x38], UR6 ;  /* 0x0000380604ff75b2 */ /* 0x0002620008000100 */
[----:B------:R-:W-:Y:S01]  /*0680*/  NOP ;  /* 0x0000000000007918 */ /* 0x000fe20000000000 */
.L_x_9:
[----:B------:R-:W2:Y:S01]  /*0690*/  SHFL.IDX PT, R2, R64, RZ, 0x1f ;  /* 0x00001fff40027589 */ /* 0x000ea200000e0000 */
[----:B------:R-:W-:Y:S01]  /*06a0*/  NOP ;  /* 0x0000000000007918 */ /* 0x000fe20000000000 */
[----:B--2---:R-:W-:-:S13]  /*06b0*/  ISETP.NE.AND P0, PT, R2, 0x1, PT ;  /* 0x000000010200780c */ /* 0x004fda0003f05270 */
[----:B------:R-:W-:Y:S05]  /*06c0*/  @P0 BRA `(.L_x_10) ;  /* 0x0000000000580947 */ /* 0x000fea0003800000 */
[----:B-1----:R-:W1:Y:S01]  /*06d0*/  S2UR UR4, SR_CgaCtaId ;  /* 0x00000000000479c3 */ /* 0x002e620000008800 */
        /* <DEDUP_REMOVED lines=12> */
[----:B-1----:R2:W1:Y:S01]  /*07a0*/  SYNCS.EXCH.64 URZ, [UR4+0x40], UR8 ;  /* 0x0000400804ff75b2 */ /* 0x0024620008000100 */
[----:B------:R2:W1:Y:S01]  /*07b0*/  SYNCS.EXCH.64 URZ, [UR4+0x60], UR6 ;  /* 0x0000600604ff75b2 */ /* 0x0004620008000100 */
[----:B------:R2:W1:Y:S01]  /*07c0*/  SYNCS.EXCH.64 URZ, [UR4+0x48], UR8 ;  /* 0x0000480804ff75b2 */ /* 0x0004620008000100 */
[----:B------:R2:W1:Y:S01]  /*07d0*/  SYNCS.EXCH.64 URZ, [UR4+0x68], UR6 ;  /* 0x0000680604ff75b2 */ /* 0x0004620008000100 */
[----:B------:R2:W1:Y:S01]  /*07e0*/  SYNCS.EXCH.64 URZ, [UR4+0x50], UR8 ;  /* 0x0000500804ff75b2 */ /* 0x0004620008000100 */
[----:B------:R2:W1:Y:S01]  /*07f0*/  SYNCS.EXCH.64 URZ, [UR4+0x70], UR6 ;  /* 0x0000700604ff75b2 */ /* 0x0004620008000100 */
[----:B------:R2:W1:Y:S01]  /*0800*/  SYNCS.EXCH.64 URZ, [UR4+0x58], UR8 ;  /* 0x0000580804ff75b2 */ /* 0x0004620008000100 */
[----:B------:R2:W1:Y:S02]  /*0810*/  SYNCS.EXCH.64 URZ, [UR4+0x78], UR6 ;  /* 0x0000780604ff75b2 */ /* 0x0004640008000100 */
[----:B--2---:R-:W-:Y:S01]  /*0820*/  NOP ;  /* 0x0000000000007918 */ /* 0x004fe20000000000 */
.L_x_10:
[----:B------:R-:W2:Y:S01]  /*0830*/  SHFL.IDX PT, R2, R64, RZ, 0x1f ;  /* 0x00001fff40027589 */ /* 0x000ea200000e0000 */
[----:B------:R-:W-:Y:S01]  /*0840*/  NOP ;  /* 0x0000000000007918 */ /* 0x000fe20000000000 */
[----:B--2---:R-:W-:-:S13]  /*0850*/  ISETP.NE.AND P0, PT, R2, 0x3, PT ;  /* 0x000000030200780c */ /* 0x004fda0003f05270 */
[----:B------:R-:W-:Y:S05]  /*0860*/  @P0 BRA `(.L_x_11) ;  /* 0x0000000000300947 */ /* 0x000fea0003800000 */
[----:B-1----:R-:W1:Y:S01]  /*0870*/  S2UR UR4, SR_CgaCtaId ;  /* 0x00000000000479c3 */ /* 0x002e620000008800 */
[----:B------:R-:W-:Y:S01]  /*0880*/  UMOV UR6, 0x400 ;  /* 0x0000040000067882 */ /* 0x000fe20000000000 */
[----:B------:R-:W-:Y:S01]  /*0890*/  UMOV UR5, 0x20 ;  /* 0x0000002000057882 */ /* 0x000fe20000000000 */
[----:B------:R-:W-:Y:S01]  /*08a0*/  ELECT P0, URZ, PT ;  /* 0x0000000000ff782f */ /* 0x000fe20003800000 */
[----:B-1----:R-:W-:Y:S02]  /*08b0*/  ULEA UR6, UR4, UR6, 0x18 ;  /* 0x0000000604067291 */ /* 0x002fe4000f8ec0ff */
[----:B------:R-:W-:-:S04]  /*08c0*/  UIADD3 UR4, UPT, UPT, -UR5, 0x100000, URZ ;  /* 0x0010000005047890 */ /* 0x000fc8000fffe1ff */
[----:B------:R-:W-:Y:S02]  /*08d0*/  USHF.L.U32 UR5, UR4, 0xb, URZ ;  /* 0x0000000b04057899 */ /* 0x000fe400080006ff */
[----:B------:R-:W-:Y:S01]  /*08e0*/  USHF.L.U32 UR4, UR4, 0x1, URZ ;  /* 0x0000000104047899 */ /* 0x000fe200080006ff */
[----:B------:R-:W1:Y:S11]  /*08f0*/  FENCE.VIEW.ASYNC.S ;  /* 0x00000000000073c6 */ /* 0x000e760000000000 */
[----:B-1----:R2:W1:Y:S01]  /*0900*/  SYNCS.EXCH.64 URZ, [UR6+0x80], UR4 ;  /* 0x0000800406ff75b2 */ /* 0x0024620008000100 */
[----:B------:R2:W1:Y:S02]  /*0910*/  SYNCS.EXCH.64 URZ, [UR6+0x88], UR4 ;  /* 0x0000880406ff75b2 */ /* 0x0004640008000100 */
[----:B--2---:R-:W-:Y:S01]  /*0920*/  NOP ;  /* 0x0000000000007918 */ /* 0x004fe20000000000 */
.L_x_11:
[----:B------:R-:W2:Y:S01]  /*0930*/  SHFL.IDX PT, R2, R64, RZ, 0x1f ;  /* 0x00001fff40027589 */ /* 0x000ea200000e0000 */
[----:B------:R-:W-:Y:S01]  /*0940*/  NOP ;  /* 0x0000000000007918 */ /* 0x000fe20000000000 */
[----:B--2---:R-:W-:-:S13]  /*0950*/  ISETP.NE.AND P0, PT, R2, 0x4, PT ;  /* 0x000000040200780c */ /* 0x004fda0003f05270 */
[----:B------:R-:W-:Y:S05]  /*0960*/  @P0 BRA `(.L_x_12) ;  /* 0x00000000004c0947 */ /* 0x000fea0003800000 */
[----:B-1----:R-:W1:Y:S01]  /*0970*/  S2UR UR6, SR_CgaCtaId ;  /* 0x00000000000679c3 */ /* 0x002e620000008800 */
[----:B------:R-:W-:Y:S01]  /*0980*/  UMOV UR4, 0x1e0 ;  /* 0x000001e000047882 */ /* 0x000fe20000000000 */
[----:B------:R-:W-:Y:S01]  /*0990*/  UMOV UR5, 0x400 ;  /* 0x0000040000057882 */ /* 0x000fe20000000000 */
[----:B------:R-:W-:Y:S01]  /*09a0*/  USEL UR4, UR4, 0x1a0, UP3 ;  /* 0x000001a004047887 */ /* 0x000fe20009800000 */
[----:B------:R-:W-:Y:S01]  /*09b0*/  UMOV UR8, 0x1 ;  /* 0x0000000100087882 */ /* 0x000fe20000000000 */
[----:B------:R-:W-:Y:S01]  /*09c0*/  ELECT P0, URZ, PT ;  /* 0x0000000000ff782f */ /* 0x000fe20003800000 */
[----:B------:R-:W-:-:S04]  /*09d0*/  UIADD3 UR8, UPT, UPT, -UR8, 0x100000, URZ ;  /* 0x0010000008087890 */ /* 0x000fc8000fffe1ff */
[----:B------:R-:W-:Y:S02]  /*09e0*/  USHF.L.U32 UR9, UR8, 0xb, URZ ;  /* 0x0000000b08097899 */ /* 0x000fe400080006ff */
[----:B------:R-:W-:Y:S02]  /*09f0*/  USHF.L.U32 UR8, UR8, 0x1, URZ ;  /* 0x0000000108087899 */ /* 0x000fe400080006ff */
[----:B-1----:R-:W-:Y:S02]  /*0a00*/  ULEA UR6, UR6, UR5, 0x18 ;  /* 0x0000000506067291 */ /* 0x002fe4000f8ec0ff */
[----:B------:R-:W-:-:S04]  /*0a10*/  UIADD3 UR4, UPT, UPT, -UR4, 0x100000, URZ ;  /* 0x0010000004047890 */ /* 0x000fc8000fffe1ff */
[----:B------:R-:W-:Y:S02]  /*0a20*/  USHF.L.U32 UR5, UR4, 0xb, URZ ;  /* 0x0000000b04057899 */ /* 0x000fe400080006ff */
[----:B------:R-:W-:Y:S01]  /*0a30*/  USHF.L.U32 UR4, UR4, 0x1, URZ ;  /* 0x0000000104047899 */ /* 0x000fe200080006ff */
[----:B------:R-:W1:Y:S03]  /*0a40*/  FENCE.VIEW.ASYNC.S ;  /* 0x00000000000073c6 */ /* 0x000e660000000000 */
[----:B-1----:R2:W1:Y:S08]  /*0a50*/  SYNCS.EXCH.64 URZ, [UR6+0x90], UR8 ;  /* 0x0000900806ff75b2 */ /* 0x0024700008000100 */
[----:B------:R2:W1:Y:S01]  /*0a60*/  SYNCS.EXCH.64 URZ, [UR6+0xa0], UR4 ;  /* 0x0000a00406ff75b2 */ /* 0x0004620008000100 */
[----:B------:R2:W1:Y:S01]  /*0a70*/  SYNCS.EXCH.64 URZ, [UR6+0x98], UR8 ;  /* 0x0000980806ff75b2 */ /* 0x0004620008000100 */
[----:B------:R2:W1:Y:S02]  /*0a80*/  SYNCS.EXCH.64 URZ, [UR6+0xa8], UR4 ;  /* 0x0000a80406ff75b2 */ /* 0x0004640008000100 */
[----:B--2---:R-:W-:Y:S01]  /*0a90*/  NOP ;  /* 0x0000000000007918 */ /* 0x004fe20000000000 */
.L_x_12:
        /* <DEDUP_REMOVED lines=26> */
.L_x_13:
        /* <DEDUP_REMOVED lines=8> */
[----:B------:R-:W-:-:S04]  /*0cc0*/  UIADD3 UR6, UPT, UPT, -UR6, 0x100000, URZ ;  /* 0x0010000006067890 */ /* 0x000fc8000fffe1ff */
[----:B------:R-:W-:Y:S02]  /*0cd0*/  USHF.L.U32 UR7, UR6, 0xb, URZ ;  /* 0x0000000b06077899 */ /* 0x000fe400080006ff */
[----:B------:R-:W-:Y:S02]  /*0ce0*/  USHF.L.U32 UR6, UR6, 0x1, URZ ;  /* 0x0000000106067899 */ /* 0x000fe400080006ff */
[----:B-1----:R-:W-:Y:S01]  /*0cf0*/  ULEA UR4, UR4, UR5, 0x18 ;  /* 0x0000000504047291 */ /* 0x002fe2000f8ec0ff */
[----:B------:R-:W1:Y:S11]  /*0d00*/  FENCE.VIEW.ASYNC.S ;  /* 0x00000000000073c6 */ /* 0x000e760000000000 */
[----:B-1----:R2:W1:Y:S01]  /*0d10*/  SYNCS.EXCH.64 URZ, [UR4+0xf0], UR6 ;  /* 0x0000f00604ff75b2 */ /* 0x0024620008000100 */
[----:B------:R2:W1:Y:S01]  /*0d20*/  SYNCS.EXCH.64 URZ, [UR4+0x100], UR6 ;  /* 0x0001000604ff75b2 */ /* 0x0004620008000100 */
[----:B------:R2:W1:Y:S01]  /*0d30*/  SYNCS.EXCH.64 URZ, [UR4+0xf8], UR6 ;  /* 0x0000f80604ff75b2 */ /* 0x0004620008000100 */
[----:B------:R2:W1:Y:S02]  /*0d40*/  SYNCS.EXCH.64 URZ, [UR4+0x108], UR6 ;  /* 0x0001080604ff75b2 */ /* 0x0004640008000100 */
[----:B--2---:R-:W-:Y:S01]  /*0d50*/  NOP ;  /* 0x0000000000007918 */ /* 0x004fe20000000000 */
.L_x_14:
[----:B-1----:R-:W1:Y:S01]  /*0d60*/  LDCU UR4, c[0x0][0x36c] ;  /* 0x00006d80ff0477ac */ /* 0x002e620008000800 */
[----:B------:R-:W-:Y:S01]  /*0d70*/  ISETP.NE.OR P3, PT, R0, 0x2, !P3 ;  /* 0x000000020000780c */ /* 0x000fe20005f65670 */
[----:B------:R-:W-:Y:S01]  /*0d80*/  NOP ;  /* 0x0000000000007918 */ /* 0x000fe20000000000 */
[----:B------:R-:W-:Y:S01]  /*0d90*/  LOP3.LUT R0, R75, 0x1f, RZ, 0xc0, !PT ;  /* 0x0000001f4b007812 */ /* 0x000fe200078ec0ff */
[----:B------:R-:W-:Y:S02]  /*0da0*/  UISETP.NE.AND UP4, UPT, UR18, URZ, UPT ;  /* 0x000000ff1200728c */ /* 0x000fe4000bf85270 */
[----:B-1----:R-:W-:-:S09]  /*0db0*/  UISETP.EQ.U32.AND UP6, UPT, UR4, 0x1, UPT ;  /* 0x000000010400788c */ /* 0x002fd2000bfc2070 */
[----:B------:R-:W-:Y:S05]  /*0dc0*/  BRA.U !UP6, `(.L_x_15) ;  /* 0x000000010e087547 */ /* 0x000fea000b800000 */
[----:B---34-:R-:W-:Y:S01]  /*0dd0*/  UCGABAR_ARV ;  /* 0x00000000000079c7 */ /* 0x018fe20008000000 */
[----:B------:R-:W-:Y:S05]  /*0de0*/  BRA `(.L_x_16) ;  /* 0x0000000000047947 */ /* 0x000fea0003800000 */
.L_x_15:
[----:B---34-:R-:W-:Y:S01]  /*0df0*/  NOP ;  /* 0x0000000000007918 */ /* 0x018fe20000000000 */
.L_x_16:
[----:B------:R-:W1:Y:S01]  /*0e00*/  S2UR UR30, SR_CTAID.X ;  /* 0x00000000001e79c3 */ /* 0x000e620000002500 */
[----:B------:R-:W-:-:S05]  /*0e10*/  CS2R.32 R66, SR_CgaSize ;  /* 0x0000000000427805 */ /* 0x000fca0000008a00 */
[----:B------:R-:W-:-:S05]  /*0e20*/  IMAD R66, R66, -0xa0, RZ ;  /* 0xffffff6042427824 */ /* 0x000fca00078e02ff */
[----:B------:R-:W-:-:S14]  /*0e30*/  R2UR UR5, R66 ;  /* 0x00000000420572ca */ /* 0x000fdc00000e0000 */
[----:B------:R-:W2:Y:S01]  /*0e40*/  LDCU UR5, c[0x0][UR5+0x2b0] ;  /* 0x00005600050577ac */ /* 0x000ea20008000800 */
[----:B------:R-:W-:-:S05]  /*0e50*/  CS2R.32 R66, SR_CgaSize ;  /* 0x0000000000427805 */ /* 0x000fca0000008a00 */
[----:B------:R-:W-:-:S05]  /*0e60*/  IMAD R66, R66, -0xa0, RZ ;  /* 0xffffff6042427824 */ /* 0x000fca00078e02ff */
[----:B------:R-:W-:-:S14]  /*0e70*/  R2UR UR4, R66 ;  /* 0x00000000420472ca */ /* 0x000fdc00000e0000 */
[----:B------:R-:W3:Y:S01]  /*0e80*/  LDCU UR4, c[0x0][UR4+0x2b4] ;  /* 0x00005680040477ac */ /* 0x000ee20008000800 */
[----:B------:R-:W4:Y:S01]  /*0e90*/  S2UR UR31, SR_CTAID.Y ;  /* 0x00000000001f79c3 */ /* 0x000f220000002600 */
[----:B------:R-:W-:-:S05]  /*0ea0*/  CS2R.32 R66, SR_CgaSize ;  /* 0x0000000000427805 */ /* 0x000fca0000008a00 */
[----:B------:R-:W-:-:S05]  /*0eb0*/  IMAD R66, R66, -0xa0, RZ ;  /* 0xffffff6042427824 */ /* 0x000fca00078e02ff */
[----:B------:R-:W-:-:S14]  /*0ec0*/  R2UR UR7, R66 ;  /* 0x00000000420772ca */ /* 0x000fdc00000e0000 */
[----:B------:R-:W3:Y:S01]  /*0ed0*/  LDCU UR7, c[0x0][UR7+0x2a0] ;  /* 0x00005400070777ac */ /* 0x000ee20008000800 */
[----:B------:R-:W-:-:S05]  /*0ee0*/  CS2R.32 R66, SR_CgaSize ;  /* 0x0000000000427805 */ /* 0x000fca0000008a00 */
[----:B------:R-:W-:-:S05]  /*0ef0*/  IMAD R66, R66, -0xa0, RZ ;  /* 0xffffff6042427824 */ /* 0x000fca00078e02ff */
[----:B------:R-:W-:-:S14]  /*0f00*/  R2UR UR8, R66 ;  /* 0x00000000420872ca */ /* 0x000fdc00000e0000 */
[----:B------:R-:W3:Y:S01]  /*0f10*/  LDCU UR8, c[0x0][UR8+0x2a4] ;  /* 0x00005480080877ac */ /* 0x000ee20008000800 */
[----:B------:R-:W3:Y:S01]  /*0f20*/  LDCU UR19, c[0x0][0xb24] ;  /* 0x00016480ff1377ac */ /* 0x000ee20008000800 */
[----:B------:R-:W3:Y:S01]  /*0f30*/  LDCU UR45, c[0x0][0xb24] ;  /* 0x00016480ff2d77ac */ /* 0x000ee20008000800 */
[----:B-1----:R-:W-:Y:S01]  /*0f40*/  I2FP.F32.U32 R3, UR30 ;  /* 0x0000001e00037c45 */ /* 0x002fe20008201000 */
[----:B------:R-:W1:Y:S04]  /*0f50*/  LDCU UR22, c[0x0][0xb30] ;  /* 0x00016600ff1677ac */ /* 0x000e680008000800 */
[----:B--2---:R-:W-:Y:S01]  /*0f60*/  FMUL R3, R3, UR5 ;  /* 0x0000000503037c20 */ /* 0x004fe20008400000 */
[----:B----4-:R-:W-:-:S05]  /*0f70*/  I2FP.F32.U32 R2, UR31 ;  /* 0x0000001f00027c45 */ /* 0x010fca0008201000 */
[----:B------:R-:W2:Y:S01]  /*0f80*/  F2I.U32.TRUNC.NTZ R3, R3 ;  /* 0x0000000300037305 */ /* 0x000ea2000020f000 */
[----:B---3--:R-:W-:-:S07]  /*0f90*/  FMUL R2, R2, UR4 ;  /* 0x0000000402027c20 */ /* 0x008fce0008400000 */
[----:B------:R-:W3:Y:S01]  /*0fa0*/  F2I.U32.TRUNC.NTZ R2, R2 ;  /* 0x0000000200027305 */ /* 0x000ee2000020f000 */
[----:B--2---:R-:W-:Y:S02]  /*0fb0*/  R2UR UR4, R3 ;  /* 0x00000000030472ca */ /* 0x004fe400000e0000 */
[----:B---3--:R-:W-:Y:S02]  /*0fc0*/  R2UR UR6, R2 ;  /* 0x00000000020672ca */ /* 0x008fe400000e0000 */
[----:B------:R-:W-:-:S09]  /*0fd0*/  PRMT R2, RZ, 0x7610, R2 ;  /* 0x00007610ff027816 */ /* 0x000fd20000000002 */
[----:B------:R-:W-:-:S04]  /*0fe0*/  UIADD3 UR5, UPT, UPT, -UR4, URZ, URZ ;  /* 0x000000ff04057290 */ /* 0x000fc8000fffe1ff */
[----:B------:R-:W-:Y:S02]  /*0ff0*/  UIMAD UR5, UR7, UR5, UR30 ;  /* 0x00000005070572a4 */ /* 0x000fe4000f8e021e */
[----:B------:R-:W-:-:S04]  /*1000*/  UIADD3 UR4, UPT, UPT, -UR6, URZ, URZ ;  /* 0x000000ff06047290 */ /* 0x000fc8000fffe1ff */
[----:B------:R-:W-:Y:S01]  /*1010*/  IMAD.U32 R66, RZ, RZ, UR5 ;  /* 0x00000005ff427e24 */ /* 0x000fe2000f8e00ff */
[----:B------:R-:W-:-:S06]  /*1020*/  UIMAD UR4, UR8, UR4, UR31 ;  /* 0x00000004080472a4 */ /* 0x000fcc000f8e021f */
[----:B------:R-:W-:Y:S01]  /*1030*/  IMAD.U32 R65, RZ, RZ, UR4 ;  /* 0x00000004ff417e24 */ /* 0x000fe2000f8e00ff */
[----:B-1----:R-:W-:Y:S06]  /*1040*/  BRA.U UP4, `(.L_x_17) ;  /* 0x00000001042c7547 */ /* 0x002fec000b800000 */
[----:B------:R-:W-:Y:S02]  /*1050*/  R2UR UR4, R65 ;  /* 0x00000000410472ca */ /* 0x000fe400000e0000 */
[----:B------:R-:W-:-:S11]  /*1060*/  R2UR UR6, R66 ;  /* 0x00000000420672ca */ /* 0x000fd600000e0000 */
[----:B------:R-:W-:-:S04]  /*1070*/  UISETP.NE.AND UP0, UPT, UR4, URZ, UPT ;  /* 0x000000ff0400728c */ /* 0x000fc8000bf05270 */
[----:B------:R-:W-:-:S04]  /*1080*/  UISETP.EQ.OR UP0, UPT, UR6, URZ, !UP0 ;  /* 0x000000ff0600728c */ /* 0x000fc8000c702670 */
[----:B------:R-:W-:Y:S02]  /*1090*/  USEL UR5, URZ, 0x1, !UP0 ;  /* 0x00000001ff057887 */ /* 0x000fe4000c000000 */
[----:B------:R-:W-:-:S04]  /*10a0*/  UISETP.NE.AND UP0, UPT, UR4, URZ, UPT ;  /* 0x000000ff0400728c */ /* 0x000fc8000bf05270 */
[----:B------:R-:W-:Y:S02]  /*10b0*/  USEL UR4, URZ, 0x2, UP0 ;  /* 0x00000002ff047887 */ /* 0x000fe40008000000 */
[----:B------:R-:W-:-:S04]  /*10c0*/  UISETP.NE.AND UP0, UPT, UR6, 0x1, UPT ;  /* 0x000000010600788c */ /* 0x000fc8000bf05270 */
[----:B------:R-:W-:-:S04]  /*10d0*/  USEL UR4, UR4, 0x2, UP0 ;  /* 0x0000000204047887 */ /* 0x000fc80008000000 */
[----:B------:R-:W-:-:S06]  /*10e0*/  UIADD3 UR4, UPT, UPT, UR5, UR4, URZ ;  /* 0x0000000405047290 */ /* 0x000fcc000fffe0ff */
[----:B------:R-:W-:-:S07]  /*10f0*/  IMAD.U32 R2, RZ, RZ, UR4 ;  /* 0x00000004ff027e24 */ /* 0x000fce000f8e00ff */
.L_x_17:
[----:B------:R-:W1:Y:S01]  /*1100*/  S2UR UR36, SR_CTAID.Z ;  /* 0x00000000002479c3 */ /* 0x000e620000002700 */
[----:B------:R-:W-:-:S09]  /*1110*/  UISETP.GE.AND UP0, UPT, UR19, 0x1, UPT ;  /* 0x000000011300788c */ /* 0x000fd2000bf06270 */
[----:B------:R-:W-:Y:S05]  /*1120*/  BRA.U !UP0, `(.L_x_18) ;  /* 0x0000000108d47547 */ /* 0x000fea000b800000 */
[----:B------:R-:W2:Y:S01]  /*1130*/  LDCU.128 UR12, c[0x0][0xb10] ;  /* 0x00016200ff0c77ac */ /* 0x000ea20008000c00 */
[----:B------:R-:W3:Y:S01]  /*1140*/  LDCU UR20, c[0x0][0xb0c] ;  /* 0x00016180ff1477ac */ /* 0x000ee20008000800 */
[----:B------:R-:W4:Y:S01]  /*1150*/  LDCU UR6, c[0x0][0x370] ;  /* 0x00006e00ff0677ac */ /* 0x000f220008000800 */
[----:B------:R-:W1:Y:S01]  /*1160*/  LDCU UR7, c[0x0][0x374] ;  /* 0x00006e80ff0777ac */ /* 0x000e620008000800 */
[----:B------:R-:W1:Y:S01]  /*1170*/  LDCU UR21, c[0x0][0xb20] ;  /* 0x00016400ff1577ac */ /* 0x000e620008000800 */
[----:B--2---:R-:W-:Y:S02]  /*1180*/  UIMAD.WIDE.U32 UR4, UR30, UR12, URZ ;  /* 0x0000000c1e0472a5 */ /* 0x004fe4000f8e00ff */
[----:B---3--:R-:W-:Y:S01]  /*1190*/  UISETP.NE.AND UP0, UPT, UR20, 0x1, UPT ;  /* 0x000000011400788c */ /* 0x008fe2000bf05270 */
[----:B------:R-:W2:Y:S01]  /*11a0*/  LDCU.64 UR8, c[0x0][0xb28] ;  /* 0x00016500ff0877ac */ /* 0x000ea20008000a00 */
[----:B----4-:R-:W-:-:S03]  /*11b0*/  UIMAD.WIDE.U32 UR10, UR6, UR12, URZ ;  /* 0x0000000c060a72a5 */ /* 0x010fc6000f8e00ff */
[----:B------:R-:W-:Y:S01]  /*11c0*/  UMOV UR4, UR5 ;  /* 0x0000000500047c82 */ /* 0x000fe20008000000 */
[----:B------:R-:W-:Y:S02]  /*11d0*/  UISETP.NE.AND UP2, UPT, UR19, 0x1, UPT ;  /* 0x000000011300788c */ /* 0x000fe4000bf45270 */
[----:B------:R-:W-:Y:S01]  /*11e0*/  USHF.R.U32.HI UR4, URZ, UR13, UR4 ;  /* 0x0000000dff047299 */ /* 0x000fe20008011604 */
[----:B------:R-:W-:Y:S01]  /*11f0*/  UMOV UR10, UR11 ;  /* 0x0000000b000a7c82 */ /* 0x000fe20008000000 */
[----:B------:R-:W-:Y:S02]  /*1200*/  UIMAD.WIDE.U32 UR16, UR31, UR15, URZ ;  /* 0x0000000f1f1072a5 */ /* 0x000fe4000f8e00ff */
[----:B------:R-:W-:Y:S02]  /*1210*/  USEL UR5, UR30, UR4, !UP0 ;  /* 0x000000041e057287 */ /* 0x000fe4000c000000 */
[----:B------:R-:W-:Y:S02]  /*1220*/  @UP0 USHF.R.U32.HI UR6, URZ, UR13, UR10 ;  /* 0x0000000dff060299 */ /* 0x000fe4000801160a */
[----:B------:R-:W-:-:S02]  /*1230*/  UISETP.NE.AND UP0, UPT, UR14, 0x1, UPT ;  /* 0x000000010e00788c */ /* 0x000fc4000bf05270 */
[----:B-1----:R-:W-:Y:S02]  /*1240*/  UIMAD.WIDE.U32 UR10, UR7, UR15, URZ ;  /* 0x0000000f070a72a5 */ /* 0x002fe4000f8e00ff */
[----:B--2---:R-:W-:Y:S01]  /*1250*/  UIMAD.WIDE.U32 UR12, UR6, UR8, URZ ;  /* 0x00000008060c72a5 */ /* 0x004fe2000f8e00ff */
[----:B------:R-:W-:Y:S02]  /*1260*/  UMOV UR4, UR17 ;  /* 0x0000001100047c82 */ /* 0x000fe40008000000 */
[----:B------:R-:W-:Y:S02]  /*1270*/  USHF.R.U32.HI UR4, URZ, UR21, UR4 ;  /* 0x00000015ff047299 */ /* 0x000fe40008011604 */
[----:B------:R-:W-:Y:S02]  /*1280*/  UMOV UR10, UR11 ;  /* 0x0000000b000a7c82 */ /* 0x000fe40008000000 */
[----:B------:R-:W-:Y:S01]  /*1290*/  UMOV UR12, UR13 ;  /* 0x0000000d000c7c82 */ /* 0x000fe20008000000 */
[----:B------:R-:W-:-:S02]  /*12a0*/  @UP0 USHF.R.U32.HI UR7, URZ, UR21, UR10 ;  /* 0x00000015ff070299 */ /* 0x000fc4000801160a */
[----:B------:R-:W-:Y:S02]  /*12b0*/  USEL UR4, UR31, UR4, !UP0 ;  /* 0x000000041f047287 */ /* 0x000fe4000c000000 */
[----:B------:R-:W-:Y:S02]  /*12c0*/  UIMAD.WIDE.U32 UR10, UR7, UR8, URZ ;  /* 0x00000008070a72a5 */ /* 0x000fe4000f8e00ff */
[----:B------:R-:W-:Y:S02]  /*12d0*/  @UP2 USHF.R.U32.HI UR6, URZ, UR9, UR12 ;  /* 0x00000009ff062299 */ /* 0x000fe4000801160c */
[----:B------:R-:W-:-:S03]  /*12e0*/  UIMAD.WIDE.U32 UR12, UR4, UR8, URZ ;  /* 0x00000008040c72a5 */ /* 0x000fc6000f8e00ff */
[----:B------:R-:W-:Y:S02]  /*12f0*/  UMOV UR10, UR11 ;  /* 0x0000000b000a7c82 */ /* 0x000fe40008000000 */
[----:B------:R-:W-:Y:S02]  /*1300*/  @UP2 USHF.R.U32.HI UR7, URZ, UR9, UR10 ;  /* 0x00000009ff072299 */ /* 0x000fe4000801160a */
[----:B------:R-:W-:Y:S02]  /*1310*/  UIMAD UR10, UR6, UR19, URZ ;  /* 0x00000013060a72a4 */ /* 0x000fe4000f8e02ff */
[----:B------:R-:W-:-:S04]  /*1320*/  UIMAD UR7, UR7, UR19, URZ ;  /* 0x00000013070772a4 */ /* 0x000fc8000f8e02ff */
[----:B------:R-:W-:-:S03]  /*1330*/  UISETP.GE.AND UP0, UPT, UR4, UR7, UPT ;  /* 0x000000070400728c */ /* 0x000fc6000bf06270 */
[----:B------:R-:W-:Y:S01]  /*1340*/  UMOV UR7, UR13 ;  /* 0x0000000d00077c82 */ /* 0x000fe20008000000 */
[----:B------:R-:W-:Y:S02]  /*1350*/  UISETP.GE.OR UP0, UPT, UR5, UR10, UP0 ;  /* 0x0000000a0500728c */ /* 0x000fe40008706670 */
[----:B------:R-:W-:Y:S02]  /*1360*/  UIMAD.WIDE.U32 UR10, UR5, UR8, URZ ;  /* 0x00000008050a72a5 */ /* 0x000fe4000f8e00ff */
[----:B------:R-:W-:Y:S02]  /*1370*/  USHF.R.U32.HI UR7, URZ, UR9, UR7 ;  /* 0x00000009ff077299 */ /* 0x000fe40008011607 */
[----:B------:R-:W-:Y:S02]  /*1380*/  UIADD3 UR10, UPT, UPT, -UR4, URZ, URZ ;  /* 0x000000ff040a7290 */ /* 0x000fe4000fffe1ff */
[----:B------:R-:W-:Y:S02]  /*1390*/  USEL UR7, UR4, UR7, !UP2 ;  /* 0x0000000704077287 */ /* 0x000fe4000d000000 */
[----:B------:R-:W-:Y:S01]  /*13a0*/  UIMAD UR10, UR14, UR10, UR31 ;  /* 0x0000000a0e0a72a4 */ /* 0x000fe2000f8e021f */
[----:B------:R-:W-:Y:S01]  /*13b0*/  @!UP0 UMOV UR8, UR11 ;  /* 0x0000000b00088c82 */ /* 0x000fe20008000000 */
[----:B------:R-:W-:-:S02]  /*13c0*/  UIADD3 UR11, UPT, UPT, -UR5, URZ, URZ ;  /* 0x000000ff050b7290 */ /* 0x000fc4000fffe1ff */
[----:B------:R-:W-:Y:S02]  /*13d0*/  @!UP0 USHF.R.U32.HI UR8, URZ, UR9, UR8 ;  /* 0x00000009ff088299 */ /* 0x000fe40008011608 */
[----:B------:R-:W-:Y:S02]  /*13e0*/  UIADD3 UR9, UPT, UPT, -UR7, URZ, URZ ;  /* 0x000000ff07097290 */ /* 0x000fe4000fffe1ff */
[----:B------:R-:W-:Y:S02]  /*13f0*/  @!UP0 USEL UR8, UR5, UR8, !UP2 ;  /* 0x0000000805088287 */ /* 0x000fe4000d000000 */
[----:B------:R-:W-:Y:S02]  /*1400*/  UIMAD UR9, UR19, UR9, UR4 ;  /* 0x00000009130972a4 */ /* 0x000fe4000f8e0204 */
[----:B------:R-:W-:Y:S02]  /*1410*/  @!UP0 UIADD3 UR7, UPT, UPT, UR7, -UR8, URZ ;  /* 0x8000000807078290 */ /* 0x000fe4000fffe0ff */
[----:B------:R-:W-:-:S02]  /*1420*/  @!UP0 UIMAD UR6, UR9, UR6, UR8 ;  /* 0x00000006090682a4 */ /* 0x000fc4000f8e0208 */
[----:B------:R-:W-:Y:S02]  /*1430*/  @!UP0 UIMAD UR4, UR7, UR19, UR5 ;  /* 0x00000013070482a4 */ /* 0x000fe4000f8e0205 */
[----:B------:R-:W-:Y:S02]  /*1440*/  UIMAD UR30, UR20, UR11, UR30 ;  /* 0x0000000b141e72a4 */ /* 0x000fe4000f8e021e */
[----:B------:R-:W-:Y:S01]  /*1450*/  UIMAD UR31, UR4, UR14, UR10 ;  /* 0x0000000e041f72a4 */ /* 0x000fe2000f8e020a */
[----:B------:R-:W-:Y:S02]  /*1460*/  @!UP0 UMOV UR5, UR6 ;  /* 0x0000000600058c82 */ /* 0x000fe40008000000 */
[----:B------:R-:W-:-:S12]  /*1470*/  UIMAD UR30, UR5, UR20, UR30 ;  /* 0x00000014051e72a4 */ /* 0x000fd8000f8e021e */
.L_x_18:
[----:B------:R-:W-:-:S09]  /*1480*/  UISETP.NE.AND UP0, UPT, UR22, 0x1, UPT ;  /* 0x000000011600788c */ /* 0x000fd2000bf05270 */
[----:B------:R-:W-:Y:S05]  /*1490*/  BRA.U UP0, `(.L_x_19) ;  /* 0x0000000100407547 */ /* 0x000fea000b800000 */
[----:B------:R-:W2:Y:S01]  /*14a0*/  LDCU.128 UR8, c[0x0][0xb10] ;  /* 0x00016200ff0877ac */ /* 0x000ea20008000c00 */
[----:B------:R-:W3:Y:S01]  /*14b0*/  LDCU UR12, c[0x0][0xb0c] ;  /* 0x00016180ff0c77ac */ /* 0x000ee20008000800 */
[----:B------:R-:W4:Y:S01]  /*14c0*/  LDCU UR13, c[0x0][0xb20] ;  /* 0x00016400ff0d77ac */ /* 0x000f220008000800 */
[----:B--2---:R-:W-:Y:S02]  /*14d0*/  UIMAD.WIDE.U32 UR4, UR30, UR8, URZ ;  /* 0x000000081e0472a5 */ /* 0x004fe4000f8e00ff */
[----:B------:R-:W-:Y:S02]  /*14e0*/  UIMAD.WIDE.U32 UR6, UR31, UR11, URZ ;  /* 0x0000000b1f0672a5 */ /* 0x000fe4000f8e00ff */
[----:B---3--:R-:W-:Y:S02]  /*14f0*/  UISETP.NE.AND UP0, UPT, UR12, 0x1, UPT ;  /* 0x000000010c00788c */ /* 0x008fe4000bf05270 */
[----:B------:R-:W-:-:S03]  /*1500*/  USHF.R.U32.HI UR5, URZ, UR9, UR5 ;  /* 0x00000009ff057299 */ /* 0x000fc60008011605 */
[----:B------:R-:W-:Y:S01]  /*1510*/  UMOV UR4, UR7 ;  /* 0x0000000700047c82 */ /* 0x000fe20008000000 */
[----:B------:R-:W-:Y:S02]  /*1520*/  USEL UR5, UR30, UR5, !UP0 ;  /* 0x000000051e057287 */ /* 0x000fe4000c000000 */
[----:B------:R-:W-:Y:S02]  /*1530*/  UISETP.NE.AND UP0, UPT, UR10, 0x1, UPT ;  /* 0x000000010a00788c */ /* 0x000fe4000bf05270 */
[----:B----4-:R-:W-:-:S04]  /*1540*/  USHF.R.U32.HI UR4, URZ, UR13, UR4 ;  /* 0x0000000dff047299 */ /* 0x010fc80008011604 */
[----:B------:R-:W-:-:S04]  /*1550*/  USEL UR4, UR31, UR4, !UP0 ;  /* 0x000000041f047287 */ /* 0x000fc8000c000000 */
[----:B------:R-:W-:Y:S02]  /*1560*/  UIADD3 UR6, UPT, UPT, UR5, -UR4, URZ ;  /* 0x8000000405067290 */ /* 0x000fe4000fffe0ff */
[----:B------:R-:W-:Y:S02]  /*1570*/  UIADD3 UR4, UPT, UPT, -UR5, UR4, URZ ;  /* 0x0000000405047290 */ /* 0x000fe4000fffe1ff */
[----:B------:R-:W-:Y:S02]  /*1580*/  UIMAD UR31, UR6, UR10, UR31 ;  /* 0x0000000a061f72a4 */ /* 0x000fe4000f8e021f */
[----:B------:R-:W-:-:S12]  /*1590*/  UIMAD UR30, UR4, UR12, UR30 ;  /* 0x0000000c041e72a4 */ /* 0x000fd8000f8e021e */
.L_x_19:
[----:B------:R-:W-:Y:S01]  /*15a0*/  UISETP.NE.AND UP0, UPT, UR18, 0x2, UPT ;  /* 0x000000021200788c */ /* 0x000fe2000bf05270 */
[----:B------:R-:W-:Y:S09]  /*15b0*/  BRA.U !UP6, `(.L_x_20) ;  /* 0x000000010e0c7547 */ /* 0x000ff2000b800000 */
[----:B------:R-:W-:Y:S01]  /*15c0*/  UCGABAR_WAIT ;  /* 0x0000000000007dc7 */ /* 0x000fe20008000000 */
[----:B------:R-:W-:Y:S01]  /*15d0*/  CCTL.IVALL ;  /* 0x00000000ff00798f */ /* 0x000fe20002000000 */
[----:B------:R-:W-:Y:S05]  /*15e0*/  BRA `(.L_x_21) ;  /* 0x0000000000047947 */ /* 0x000fea0003800000 */
.L_x_20:
[----:B------:R-:W-:Y:S06]  /*15f0*/  BAR.SYNC.DEFER_BLOCKING 0x0 ;  /* 0x0000000000007b1d */ /* 0x000fec0000010000 */
.L_x_21:
[----:B------:R-:W-:Y:S05]  /*1600*/  BRA.U UP0, `(.L_x_22) ;  /* 0x0000001100c87547 */ /* 0x000fea000b800000 */
[----:B------:R-:W2:Y:S01]  /*1610*/  LDCU UR6, c[0x0][0x38c] ;  /* 0x00007180ff0677ac */ /* 0x000ea20008000800 */
[----:B------:R-:W3:Y:S01]  /*1620*/  S2UR UR7, SR_CgaCtaId ;  /* 0x00000000000779c3 */ /* 0x000ee20000008800 */
[----:B------:R-:W-:Y:S01]  /*1630*/  PLOP3.LUT P1, PT, PT, PT, UP3, 0x80, 0x8 ;  /* 0x000000000008781c */ /* 0x000fe20003f2f038 */
[----:B------:R-:W-:Y:S01]  /*1640*/  IMAD.MOV.U32 R12, RZ, RZ, 0x1 ;  /* 0x00000001ff0c7424 */ /* 0x000fe200078e00ff */
[----:B------:R-:W-:Y:S01]  /*1650*/  UMOV UR13, 0x400 ;  /* 0x00000400000d7882 */ /* 0x000fe20000000000 */
[----:B------:R-:W-:Y:S01]  /*1660*/  UISETP.NE.AND UP1, UPT, UR18, URZ, UPT ;  /* 0x000000ff1200728c */ /* 0x000fe2000bf25270 */
[----:B------:R-:W-:Y:S01]  /*1670*/  ISETP.EQ.OR P2, PT, R0, RZ, P3 ;  /* 0x000000ff0000720c */ /* 0x000fe20001f42670 */
[----:B------:R-:W-:Y:S01]  /*1680*/  USEL UR24, URZ, 0x1, UP5 ;  /* 0x00000001ff187887 */ /* 0x000fe2000a800000 */
[----:B------:R-:W-:Y:S02]  /*1690*/  PLOP3.LUT P1, PT, P1, PT, PT, 0x8, 0x80 ;  /* 0x000000000080781c */ /* 0x000fe40000f2e170 */
[----:B------:R-:W-:Y:S01]  /*16a0*/  CS2R R10, SRZ ;  /* 0x00000000000a7805 */ /* 0x000fe2000001ff00 */
[----:B------:R-:W-:Y:S01]  /*16b0*/  IMAD.MOV.U32 R9, RZ, RZ, RZ ;  /* 0x000000ffff097224 */ /* 0x000fe200078e00ff */
[----:B------:R-:W4:Y:S01]  /*16c0*/  LDCU UR39, c[0x0][0x370] ;  /* 0x00006e00ff2777ac */ /* 0x000f220008000800 */
[----:B------:R-:W-:Y:S01]  /*16d0*/  IMAD.MOV.U32 R8, RZ, RZ, 0x1 ;  /* 0x00000001ff087424 */ /* 0x000fe200078e00ff */
[----:B------:R-:W1:Y:S01]  /*16e0*/  LDCU.64 UR28, c[0x0][0x348] ;  /* 0x00006900ff1c77ac */ /* 0x000e620008000a00 */
[----:B--2---:R-:W-:-:S02]  /*16f0*/  UIADD3 UR5, UPT, UPT, UR6, 0x1f, URZ ;  /* 0x0000001f06057890 */ /* 0x004fc4000fffe0ff */
[----:B------:R-:W-:Y:S02]  /*1700*/  UIADD3 UR44, UPT, UPT, UR6, 0x3e, URZ ;  /* 0x0000003e062c7890 */ /* 0x000fe4000fffe0ff */
[----:B------:R-:W-:Y:S02]  /*1710*/  USHF.R.S32.HI UR4, URZ, 0x1f, UR5 ;  /* 0x0000001fff047899 */ /* 0x000fe40008011405 */
[----:B---3--:R-:W-:Y:S02]  /*1720*/  USHF.L.U32 UR25, UR7, 0xe, URZ ;  /* 0x0000000e07197899 */ /* 0x008fe400080006ff */
[----:B------:R-:W-:Y:S02]  /*1730*/  ULEA.HI UR4, UR4, UR5, URZ, 0x5 ;  /* 0x0000000504047291 */ /* 0x000fe4000f8f28ff */
[----:B------:R-:W-:Y:S02]  /*1740*/  UIADD3 UR5, UPT, UPT, UR6, -0x1, URZ ;  /* 0xffffffff06057890 */ /* 0x000fe4000fffe0ff */
[----:B------:R-:W-:-:S02]  /*1750*/  USHF.R.S32.HI UR41, URZ, 0x5, UR4 ;  /* 0x00000005ff297899 */ /* 0x000fc40008011404 */
[----:B------:R-:W-:Y:S02]  /*1760*/  UISETP.GE.U32.AND UP2, UPT, UR5, -0x3f, UPT ;  /* 0xffffffc10500788c */ /* 0x000fe4000bf46070 */
[----:B------:R-:W-:Y:S02]  /*1770*/  UISETP.LT.U32.AND UP0, UPT, UR41, 0x4, UPT ;  /* 0x000000042900788c */ /* 0x000fe4000bf01070 */
[----:B------:R-:W-:Y:S02]  /*1780*/  USHF.L.U32 UR43, UR7, 0x7, URZ ;  /* 0x00000007072b7899 */ /* 0x000fe400080006ff */
[----:B------:R-:W-:Y:S02]  /*1790*/  USEL UR40, UR41, 0x4, UP0 ;  /* 0x0000000429287887 */ /* 0x000fe40008000000 */
[----:B------:R-:W-:Y:S02]  /*17a0*/  ULOP3.LUT UR25, UR25, 0x4000, URZ, 0xc0, !UPT ;  /* 0x0000400019197892 */ /* 0x000fe4000f8ec0ff */
[----:B------:R-:W-:-:S02]  /*17b0*/  UIADD3 UR21, UPT, UPT, UR40, -0x1, URZ ;  /* 0xffffffff28157890 */ /* 0x000fc4000fffe0ff */
[----:B------:R-:W-:Y:S02]  /*17c0*/  ULEA UR13, UR7, UR13, 0x18 ;  /* 0x0000000d070d7291 */ /* 0x000fe4000f8ec0ff */
[----:B------:R-:W-:Y:S01]  /*17d0*/  @UP2 UIADD3 UR21, UPT, UPT, UR40, URZ, URZ ;  /* 0x000000ff28152290 */ /* 0x000fe2000fffe0ff */
[----:B------:R-:W2:Y:S01]  /*17e0*/  LDCU UR38, c[0x0][0x374] ;  /* 0x00006e80ff2677ac */ /* 0x000ea20008000800 */
[----:B------:R-:W-:Y:S02]  /*17f0*/  ULOP3.LUT UR43, UR43, 0x80, URZ, 0xc0, !UPT ;  /* 0x000000802b2b7892 */ /* 0x000fe4000f8ec0ff */
[----:B------:R-:W-:Y:S02]  /*1800*/  USEL UR24, UR24, 0x2, UP1 ;  /* 0x0000000218187887 */ /* 0x000fe40008800000 */
[----:B------:R-:W-:Y:S02]  /*1810*/  UIADD3 UR25, UPT, UPT, UR13, 0x10800, UR25 ;  /* 0x000108000d197890 */ /* 0x000fe4000fffe019 */
[----:B------:R-:W-:-:S02]  /*1820*/  UIADD3 UR42, UPT, UPT, UR41, -UR40, URZ ;  /* 0x80000028292a7290 */ /* 0x000fc4000fffe0ff */
[----:B------:R-:W-:Y:S01]  /*1830*/  UIADD3 UR21, UPT, UPT, UR21, 0x1, URZ ;  /* 0x0000000115157890 */ /* 0x000fe2000fffe0ff */
[----:B-1--4-:R-:W-:-:S11]  /*1840*/  UMOV UR5, URZ ;  /* 0x000000ff00057c82 */ /* 0x012fd60008000000 */
.L_x_42:
[----:B-1----:R-:W1:Y:S02]  /*1850*/  S2UR UR4, SR_CgaCtaId ;  /* 0x00000000000479c3 */ /* 0x002e640000008800 */
[----:B-1----:R-:W-:-:S09]  /*1860*/  UISETP.NE.AND UP0, UPT, UR4, URZ, UPT ;  /* 0x000000ff0400728c */ /* 0x002fd2000bf05270 */
[----:B------:R-:W-:Y:S05]  /*1870*/  BRA.U UP0, `(.L_x_23) ;  /* 0x0000000100287547 */ /* 0x000fea000b800000 */
[----:B------:R-:W-:Y:S02]  /*1880*/  LEA R0, R9, UR13, 0x3 ;  /* 0x0000000d09007c11 */ /* 0x000fe4000f8e18ff */
[----:B------:R-:W-:-:S04]  /*1890*/  SHF.L.U32 R3, R8, 0x1f, RZ ;  /* 0x0000001f08037819 */ /* 0x000fc800000006ff */
[----:B------:R-:W1:Y:S02]  /*18a0*/  SYNCS.PHASECHK.TRANS64.TRYWAIT P0, [R0+URZ+0x100], R3 ;  /* 0x00010003000075a7 */ /* 0x000e6400080011ff */
[----:B-1----:R-:W-:Y:S05]  /*18b0*/  @!P0 BRA `(.L_x_24) ;  /* 0x0000009c009c8947 */ /* 0x002fea0003800000 */
.L_x_174:
[----:B------:R3:W-:Y:S01]  /*18c0*/  SYNCS.ARRIVE.TRANS64.A1T0 RZ, [R0+URZ+0xf0], RZ ;  /* 0x0000f0ff00ff79a7 */ /* 0x0007e200081000ff */
[----:B------:R-:W-:-:S05]  /*18d0*/  VIADD R9, R9, 0x1 ;  /* 0x0000000109097836 */ /* 0x000fca0000000000 */
[----:B------:R-:W-:-:S04]  /*18e0*/  ISETP.NE.AND P0, PT, R9, 0x2, PT ;  /* 0x000000020900780c */ /* 0x000fc80003f05270 */
[----:B-1----:R-:W-:Y:S02]  /*18f0*/  SEL R3, RZ, 0x1, P0 ;  /* 0x00000001ff037807 */ /* 0x002fe40000000000 */
[----:B------:R-:W-:Y:S02]  /*1900*/  SEL R9, R9, RZ, P0 ;  /* 0x000000ff09097207 */ /* 0x000fe40000000000 */
[----:B------:R-:W-:-:S07]  /*1910*/  LOP3.LUT R8, R8, R3, RZ, 0x3c, !PT ;  /* 0x0000000308087212 */ /* 0x000fce00078e3cff */
.L_x_23:
[----:B------:R-:W-:Y:S01]  /*1920*/  ULEA UR4, UR5, UR13, 0x3 ;  /* 0x0000000d05047291 */ /* 0x000fe2000f8e18ff */
[----:B---3--:R-:W-:Y:S01]  /*1930*/  SHF.L.U32 R0, R12, 0x1f, RZ ;  /* 0x0000001f0c007819 */ /* 0x008fe200000006ff */
[----:B------:R-:W-:Y:S02]  /*1940*/  UISETP.GE.U32.AND UP0, UPT, UR44, 0x3f, UPT ;  /* 0x0000003f2c00788c */ /* 0x000fe4000bf06070 */
[----:B------:R-:W-:Y:S02]  /*1950*/  USHF.L.U32 UR35, UR30, 0x6, URZ ;  /* 0x000000061e237899 */ /* 0x000fe400080006ff */
[----:B------:R-:W-:Y:S01]  /*1960*/  ULEA UR19, UR31, UR43, 0x8 ;  /* 0x0000002b1f137291 */ /* 0x000fe2000f8e40ff */
[----:B------:R-:W-:Y:S02]  /*1970*/  UMOV UR6, URZ ;  /* 0x000000ff00067c82 */ /* 0x000fe40008000000 */
[----:B------:R1:W3:Y:S02]  /*1980*/  SYNCS.PHASECHK.TRANS64.TRYWAIT P0, [UR4+0x20], R0 ;  /* 0x00002000ff0075a7 */ /* 0x0002e40008001104 */
[----:B------:R-:W-:Y:S07]  /*1990*/  BRA.U !UP0, `(.L_x_25) ;  /* 0x0000000108b87547 */ /* 0x000fee000b800000 */
[----:B------:R-:W-:Y:S01]  /*19a0*/  UMOV UR10, URZ ;  /* 0x000000ff000a7c82 */ /* 0x000fe20008000000 */
[----:B------:R-:W-:-:S05]  /*19b0*/  UMOV UR4, UR5 ;  /* 0x0000000500047c82 */ /* 0x000fca0008000000 */
.L_x_31:
[----:B------:R-:W-:Y:S01]  /*19c0*/  ULEA UR33, UR4, UR13, 0x3 ;  /* 0x0000000d04217291 */ /* 0x000fe2000f8e18ff */
[----:B---3--:R-:W-:Y:S01]  /*19d0*/  @!P3 MOV R2, 0xa000 ;  /* 0x0000a0000002b802 */ /* 0x008fe20000000f00 */
[----:B-1-34-:R-:W-:Y:S10]  /*19e0*/  @P0 BRA `(.L_x_26) ;  /* 0x00000000000c0947 */ /* 0x01aff40003800000 */
[----:B------:R-:W-:-:S04]  /*19f0*/  SHF.L.U32 R3, R12, 0x1f, RZ ;  /* 0x0000001f0c037819 */ /* 0x000fc800000006ff */
[----:B------:R-:W3:Y:S02]  /*1a00*/  SYNCS.PHASECHK.TRANS64.TRYWAIT P0, [UR33+0x20], R3 ;  /* 0x00002003ff0075a7 */ /* 0x000ee40008001121 */
[----:B---3--:R-:W-:Y:S05]  /*1a10*/  @!P0 BRA `(.L_x_27) ;  /* 0x0000009c00588947 */ /* 0x008fea0003800000 */
.L_x_26:
[----:B------:R3:W-:Y:S01]  /*1a20*/  @!P3 SYNCS.ARRIVE.TRANS64 RZ, [UR33], R2 ;  /* 0x00000002ffffb9a7 */ /* 0x0007e20008000021 */
[----:B------:R-:W-:-:S04]  /*1a30*/  ULOP3.LUT UR5, UR24, 0x2, URZ, 0xfc, !UPT ;  /* 0x0000000218057892 */ /* 0x000fc8000f8efcff */
[----:B------:R-:W-:-:S09]  /*1a40*/  UISETP.NE.AND UP0, UPT, UR5, 0x2, UPT ;  /* 0x000000020500788c */ /* 0x000fd2000bf05270 */
[----:B------:R-:W-:Y:S05]  /*1a50*/  BRA.U UP0, `(.L_x_28) ;  /* 0x0000000100047547 */ /* 0x000fea000b800000 */
[----:B--2---:R-:W-:Y:S05]  /*1a60*/  BPT.TRAP 0x1 ;  /* 0x000000040000795c */ /* 0x004fea0000300000 */
.L_x_28:
[----:B------:R-:W-:Y:S04]  /*1a70*/  BSSY.RECONVERGENT B0, `(.L_x_29) ;  /* 0x0000003000007945 */ /* 0x000fe80003800200 */
[----:B------:R-:W-:Y:S05]  /*1a80*/  @P2 BRA `(.L_x_30) ;  /* 0x0000000000042947 */ /* 0x000fea0003800000 */
[----:B--2---:R-:W-:Y:S05]  /*1a90*/  BPT.TRAP 0x1 ;  /* 0x000000040000795c */ /* 0x004fea0000300000 */
.L_x_30:
[----:B--2---:R-:W-:Y:S05]  /*1aa0*/  BSYNC.RECONVERGENT B0 ;  /* 0x0000000000007941 */ /* 0x004fea0003800200 */
.L_x_29:
[----:B------:R-:W-:Y:S02]  /*1ab0*/  UIADD3 UR5, UPT, UPT, UR4, 0x1, URZ ;  /* 0x0000000104057890 */ /* 0x000fe4000fffe0ff */
[----:B------:R-:W-:Y:S02]  /*1ac0*/  USHF.L.U32 UR34, UR10, 0x5, URZ ;  /* 0x000000050a227899 */ /* 0x000fe400080006ff */
[----:B------:R-:W-:Y:S02]  /*1ad0*/  UISETP.NE.AND UP0, UPT, UR5, 0x4, UPT ;  /* 0x000000040500788c */ /* 0x000fe4000bf05270 */
[----:B------:R-:W-:Y:S02]  /*1ae0*/  UIADD3 UR10, UPT, UPT, UR10, 0x1, URZ ;  /* 0x000000010a0a7890 */ /* 0x000fe4000fffe0ff */
[----:B------:R-:W-:Y:S02]  /*1af0*/  USEL UR7, URZ, 0x1, UP0 ;  /* 0x00000001ff077887 */ /* 0x000fe40008000000 */
[----:B------:R-:W-:-:S02]  /*1b00*/  USEL UR5, UR5, URZ, UP0 ;  /* 0x000000ff05057287 */ /* 0x000fc40008000000 */
[----:B------:R-:W-:Y:S02]  /*1b10*/  ULEA UR32, UR4, UR13, 0xd ;  /* 0x0000000d04207291 */ /* 0x000fe4000f8e68ff */
[----:B------:R-:W-:Y:S01]  /*1b20*/  ULEA UR6, UR5, UR13, 0x3 ;  /* 0x0000000d05067291 */ /* 0x000fe2000f8e18ff */
[----:B------:R-:W-:Y:S01]  /*1b30*/  LOP3.LUT R12, R12, UR7, RZ, 0x3c, !PT ;  /* 0x000000070c0c7c12 */ /* 0x000fe2000f8e3cff */
[----:B------:R-:W-:Y:S02]  /*1b40*/  UIADD3 UR8, UP1, UPT, UR28, 0x80, URZ ;  /* 0x000000801c087890 */ /* 0x000fe4000ff3e0ff */
[----:B------:R-:W-:Y:S01]  /*1b50*/  UIADD3 UR32, UPT, UPT, UR32, 0x8800, URZ ;  /* 0x0000880020207890 */ /* 0x000fe2000fffe0ff */
[----:B-1----:R-:W-:Y:S01]  /*1b60*/  SHF.L.U32 R0, R12, 0x1f, RZ ;  /* 0x0000001f0c007819 */ /* 0x002fe200000006ff */
[----:B------:R-:W-:Y:S02]  /*1b70*/  UIADD3.X UR9, UPT, UPT, URZ, UR29, URZ, UP1, !UPT ;  /* 0x0000001dff097290 */ /* 0x000fe40008ffe4ff */
[----:B------:R-:W-:Y:S01]  /*1b80*/  ULEA UR16, UR4, UR25, 0xf ;  /* 0x0000001904107291 */ /* 0x000fe2000f8e78ff */
[----:B------:R4:W1:Y:S01]  /*1b90*/  SYNCS.PHASECHK.TRANS64.TRYWAIT P0, [UR6+0x20], R0 ;  /* 0x00002000ff0075a7 */ /* 0x0008620008001106 */
[----:B------:R-:W-:Y:S01]  /*1ba0*/  UIADD3 UR6, UP0, UPT, UR28, 0x180, URZ ;  /* 0x000001801c067890 */ /* 0x000fe2000ff1e0ff */
[----:B------:R-:W-:Y:S01]  /*1bb0*/  UMOV UR14, 0x0 ;  /* 0x00000000000e7882 */ /* 0x000fe20000000000 */
[----:B------:R-:W-:-:S02]  /*1bc0*/  UMOV UR15, 0x10000000 ;  /* 0x10000000000f7882 */ /* 0x000fc40000000000 */
[----:B------:R-:W-:Y:S01]  /*1bd0*/  UIADD3.X UR7, UPT, UPT, URZ, UR29, URZ, UP0, !UPT ;  /* 0x0000001dff077290 */ /* 0x000fe200087fe4ff */
[----:B------:R-:W-:Y:S01]  /*1be0*/  UTMALDG.3D [UR32], [UR8], desc[UR14] ;  /* 0x00000e20080075b4 */ /* 0x000fe20008011000 */
[----:B------:R-:W-:Y:S01]  /*1bf0*/  UISETP.NE.AND UP0, UPT, UR10, UR21, UPT ;  /* 0x000000150a00728c */ /* 0x000fe2000bf05270 */
[----:B------:R-:W-:Y:S01]  /*1c00*/  UMOV UR4, 0x30000 ;  /* 0x0003000000047882 */ /* 0x000fe20000000000 */
[----:B------:R-:W-:Y:S01]  /*1c10*/  UMOV UR20, UR36 ;  /* 0x0000002400147c82 */ /* 0x000fe20008000000 */
[----:B------:R-:W-:Y:S01]  /*1c20*/  UMOV UR17, UR33 ;  /* 0x0000002100117c82 */ /* 0x000fe20008000000 */
[----:B------:R-:W-:-:S03]  /*1c30*/  UMOV UR18, UR34 ;  /* 0x0000002200127c82 */ /* 0x000fc60008000000 */
[----:B------:R2:W-:Y:S02]  /*1c40*/  UTMALDG.3D.MULTICAST [UR16], [UR6], UR4, desc[UR14] ;  /* 0x00000e10060073b4 */ /* 0x0005e40008011804 */
[----:B--2---:R-:W-:Y:S01]  /*1c50*/  UMOV UR6, UR21 ;  /* 0x0000001500067c82 */ /* 0x004fe20008000000 */
[----:B------:R-:W-:Y:S01]  /*1c60*/  UMOV UR4, UR5 ;  /* 0x0000000500047c82 */ /* 0x000fe20008000000 */
[----:B------:R-:W-:Y:S05]  /*1c70*/  BRA.U UP0, `(.L_x_31) ;  /* 0xfffffffd00507547 */ /* 0x000fea000b83ffff */
.L_x_25:
[----:B------:R-:W-:Y:S01]  /*1c80*/  ULEA UR4, UR5, UR13, 0x3 ;  /* 0x0000000d05047291 */ /* 0x000fe2000f8e18ff */
[----:B-1--4-:R-:W-:Y:S01]  /*1c90*/  SHF.L.U32 R0, R12, 0x1f, RZ ;  /* 0x0000001f0c007819 */ /* 0x012fe200000006ff */
[----:B------:R-:W-:Y:S01]  /*1ca0*/  @!P1 SYNCS.ARRIVE.TRANS64.A1T0 RZ, [UR13+0x88], RZ ;  /* 0x000088ffffff99a7 */ /* 0x000fe2000810000d */
[----:B------:R-:W-:-:S06]  /*1cb0*/  UISETP.GT.AND UP0, UPT, UR41, UR40, UPT ;  /* 0x000000282900728c */ /* 0x000fcc000bf04270 */
[----:B---3--:R1:W3:Y:S03]  /*1cc0*/  SYNCS.PHASECHK.TRANS64.TRYWAIT P0, [UR4+0x20], R0 ;  /* 0x00002000ff0075a7 */ /* 0x0082e60008001104 */
[----:B------:R-:W-:Y:S05]  /*1cd0*/  BRA.U !UP0, `(.L_x_32) ;  /* 0x0000000108bc7547 */ /* 0x000fea000b800000 */
[----:B------:R-:W-:Y:S01]  /*1ce0*/  UIADD3 UR26, UPT, UPT, UR42, UR6, URZ ;  /* 0x000000062a1a7290 */ /* 0x000fe2000fffe0ff */
[----:B------:R-:W-:-:S11]  /*1cf0*/  UMOV UR4, UR5 ;  /* 0x0000000500047c82 */ /* 0x000fd60008000000 */
.L_x_38:
[----:B------:R-:W-:Y:S01]  /*1d00*/  ULEA UR9, UR4, UR13, 0x3 ;  /* 0x0000000d04097291 */ /* 0x000fe2000f8e18ff */
[----:B---3--:R-:W-:Y:S01]  /*1d10*/  @!P3 MOV R2, 0xa000 ;  /* 0x0000a0000002b802 */ /* 0x008fe20000000f00 */
[----:B-1-3--:R-:W-:Y:S10]  /*1d20*/  @P0 BRA `(.L_x_33) ;  /* 0x00000000000c0947 */ /* 0x00aff40003800000 */
[----:B------:R-:W-:-:S04]  /*1d30*/  SHF.L.U32 R3, R12, 0x1f, RZ ;  /* 0x0000001f0c037819 */ /* 0x000fc800000006ff */
[----:B------:R-:W3:Y:S02]  /*1d40*/  SYNCS.PHASECHK.TRANS64.TRYWAIT P0, [UR9+0x20], R3 ;  /* 0x00002003ff0075a7 */ /* 0x000ee40008001109 */
[----:B---3--:R-:W-:Y:S05]  /*1d50*/  @!P0 BRA `(.L_x_34) ;  /* 0x0000009800a08947 */ /* 0x008fea0003800000 */
.L_x_33:
[----:B------:R3:W-:Y:S01]  /*1d60*/  @!P3 SYNCS.ARRIVE.TRANS64 RZ, [UR9], R2 ;  /* 0x00000002ffffb9a7 */ /* 0x0007e20008000009 */
[----:B------:R-:W-:-:S04]  /*1d70*/  ULOP3.LUT UR5, UR24, 0x2, URZ, 0xfc, !UPT ;  /* 0x0000000218057892 */ /* 0x000fc8000f8efcff */
[----:B------:R-:W-:-:S09]  /*1d80*/  UISETP.NE.AND UP0, UPT, UR5, 0x2, UPT ;  /* 0x000000020500788c */ /* 0x000fd2000bf05270 */
[----:B------:R-:W-:Y:S05]  /*1d90*/  BRA.U UP0, `(.L_x_35) ;  /* 0x0000000100047547 */ /* 0x000fea000b800000 */
[----:B--2---:R-:W-:Y:S05]  /*1da0*/  BPT.TRAP 0x1 ;  /* 0x000000040000795c */ /* 0x004fea0000300000 */
.L_x_35:
[----:B------:R-:W-:Y:S04]  /*1db0*/  BSSY.RECONVERGENT B0, `(.L_x_36) ;  /* 0x0000003000007945 */ /* 0x000fe80003800200 */
[----:B------:R-:W-:Y:S05]  /*1dc0*/  @P2 BRA `(.L_x_37) ;  /* 0x0000000000042947 */ /* 0x000fea0003800000 */
[----:B--2---:R-:W-:Y:S05]  /*1dd0*/  BPT.TRAP 0x1 ;  /* 0x000000040000795c */ /* 0x004fea0000300000 */
.L_x_37:
[----:B--2---:R-:W-:Y:S05]  /*1de0*/  BSYNC.RECONVERGENT B0 ;  /* 0x0000000000007941 */ /* 0x004fea0003800200 */
.L_x_36:
[----:B------:R-:W-:Y:S02]  /*1df0*/  UIADD3 UR5, UPT, UPT, UR4, 0x1, URZ ;  /* 0x0000000104057890 */ /* 0x000fe4000fffe0ff */
[----:B------:R-:W-:Y:S02]  /*1e00*/  UIADD3 UR14, UP1, UPT, UR28, 0x80, URZ ;  /* 0x000000801c0e7890 */ /* 0x000fe4000ff3e0ff */
[----:B------:R-:W-:Y:S02]  /*1e10*/  UISETP.NE.AND UP0, UPT, UR5, 0x4, UPT ;  /* 0x000000040500788c */ /* 0x000fe4000bf05270 */
[----:B------:R-:W-:Y:S02]  /*1e20*/  USHF.L.U32 UR10, UR6, 0x5, URZ ;  /* 0x00000005060a7899 */ /* 0x000fe400080006ff */
[----:B------:R-:W-:Y:S02]  /*1e30*/  USEL UR8, URZ, 0x1, UP0 ;  /* 0x00000001ff087887 */ /* 0x000fe40008000000 */
[----:B------:R-:W-:-:S02]  /*1e40*/  USEL UR5, UR5, URZ, UP0 ;  /* 0x000000ff05057287 */ /* 0x000fc40008000000 */
[----:B------:R-:W-:Y:S02]  /*1e50*/  UIADD3 UR22, UP0, UPT, UR28, 0x180, URZ ;  /* 0x000001801c167890 */ /* 0x000fe4000ff1e0ff */
[----:B------:R-:W-:Y:S01]  /*1e60*/  LOP3.LUT R12, R12, UR8, RZ, 0x3c, !PT ;  /* 0x000000080c0c7c12 */ /* 0x000fe2000f8e3cff */
[----:B------:R-:W-:Y:S02]  /*1e70*/  ULEA UR8, UR4, UR13, 0xd ;  /* 0x0000000d04087291 */ /* 0x000fe4000f8e68ff */
[----:B------:R-:W-:Y:S01]  /*1e80*/  ULEA UR7, UR5, UR13, 0x3 ;  /* 0x0000000d05077291 */ /* 0x000fe2000f8e18ff */
[----:B-1----:R-:W-:Y:S01]  /*1e90*/  SHF.L.U32 R0, R12, 0x1f, RZ ;  /* 0x0000001f0c007819 */ /* 0x002fe200000006ff */
[----:B------:R-:W-:Y:S02]  /*1ea0*/  UIADD3 UR8, UPT, UPT, UR8, 0x8800, URZ ;  /* 0x0000880008087890 */ /* 0x000fe4000fffe0ff */
[----:B------:R-:W-:Y:S02]  /*1eb0*/  UIADD3.X UR15, UPT, UPT, URZ, UR29, URZ, UP1, !UPT ;  /* 0x0000001dff0f7290 */ /* 0x000fe40008ffe4ff */
[----:B------:R-:W-:-:S02]  /*1ec0*/  ULEA UR16, UR4, UR25, 0xf ;  /* 0x0000001904107291 */ /* 0x000fc4000f8e78ff */
[----:B------:R-:W-:Y:S01]  /*1ed0*/  UIADD3.X UR23, UPT, UPT, URZ, UR29, URZ, UP0, !UPT ;  /* 0x0000001dff177290 */ /* 0x000fe200087fe4ff */
[----:B------:R4:W1:Y:S01]  /*1ee0*/  SYNCS.PHASECHK.TRANS64.TRYWAIT P0, [UR7+0x20], R0 ;  /* 0x00002000ff0075a7 */ /* 0x0008620008001107 */
[----:B------:R-:W-:Y:S01]  /*1ef0*/  UMOV UR30, 0x0 ;  /* 0x00000000001e7882 */ /* 0x000fe20000000000 */
[----:B------:R-:W-:Y:S01]  /*1f00*/  UMOV UR31, 0x10000000 ;  /* 0x10000000001f7882 */ /* 0x000fe20000000000 */
[----:B------:R-:W-:Y:S01]  /*1f10*/  UMOV UR11, UR35 ;  /* 0x00000023000b7c82 */ /* 0x000fe20008000000 */
[----:B------:R-:W-:Y:S01]  /*1f20*/  UMOV UR12, UR36 ;  /* 0x00000024000c7c82 */ /* 0x000fe20008000000 */
[----:B------:R-:W-:Y:S01]  /*1f30*/  UMOV UR7, 0x30000 ;  /* 0x0003000000077882 */ /* 0x000fe20000000000 */
[----:B------:R-:W-:Y:S01]  /*1f40*/  UMOV UR20, UR36 ;  /* 0x0000002400147c82 */ /* 0x000fe20008000000 */
[----:B------:R-:W-:Y:S01]  /*1f50*/  UMOV UR17, UR9 ;  /* 0x0000000900117c82 */ /* 0x000fe20008000000 */
[----:B------:R-:W-:Y:S01]  /*1f60*/  UMOV UR18, UR10 ;  /* 0x0000000a00127c82 */ /* 0x000fe20008000000 */
[----:B------:R4:W-:Y:S01]  /*1f70*/  UTMALDG.3D [UR8], [UR14], desc[UR30] ;  /* 0x00001e080e0075b4 */ /* 0x0009e20008011000 */
[----:B------:R-:W-:Y:S01]  /*1f80*/  UIADD3 UR6, UPT, UPT, UR6, 0x1, URZ ;  /* 0x0000000106067890 */ /* 0x000fe2000fffe0ff */
[----:B------:R-:W-:-:S03]  /*1f90*/  UMOV UR4, UR5 ;  /* 0x0000000500047c82 */ /* 0x000fc60008000000 */
[----:B------:R-:W-:Y:S01]  /*1fa0*/  UISETP.NE.AND UP0, UPT, UR6, UR26, UPT ;  /* 0x0000001a0600728c */ /* 0x000fe2000bf05270 */
[----:B------:R4:W-:Y:S08]  /*1fb0*/  UTMALDG.3D.MULTICAST [UR16], [UR22], UR7, desc[UR30] ;  /* 0x00001e10160073b4 */ /* 0x0009f00008011807 */
[----:B----4-:R-:W-:Y:S05]  /*1fc0*/  BRA.U UP0, `(.L_x_38) ;  /* 0xfffffffd004c7547 */ /* 0x010fea000b83ffff */
.L_x_32:
[C---:B------:R-:W-:Y:S01]  /*1fd0*/  LEA R3, R11.reuse, UR13, 0x3 ;  /* 0x0000000d0b037c11 */ /* 0x040fe2000f8e18ff */
[----:B------:R-:W-:Y:S01]  /*1fe0*/  NOP ;  /* 0x0000000000007918 */ /* 0x000fe20000000000 */
[----:B-1----:R-:W-:Y:S02]  /*1ff0*/  SHF.L.U32 R0, R10, 0x1f, RZ ;  /* 0x0000001f0a007819 */ /* 0x002fe400000006ff */
[----:B------:R-:W-:Y:S02]  /*2000*/  LEA R5, R11, UR13, 0x4 ;  /* 0x0000000d0b057c11 */ /* 0x000fe4000f8e20ff */
[----:B---3--:R-:W1:Y:S02]  /*2010*/  SYNCS.PHASECHK.TRANS64.TRYWAIT P0, [R3+URZ+0x90], R0 ;  /* 0x00009000030075a7 */ /* 0x008e6400080011ff */
[----:B-1----:R-:W-:Y:S05]  /*2020*/  @!P0 BRA `(.L_x_39) ;  /* 0x0000009800048947 */ /* 0x002fea0003800000 */
.L_x_177:
[----:B------:R-:W3:Y:S01]  /*2030*/  LDS.128 R4, [R5+0x120] ;  /* 0x0001200005047984 */ /* 0x000ee20000000c00 */
[----:B------:R-:W-:Y:S01]  /*2040*/  UISETP.GE.AND UP0, UPT, UR45, 0x1, UPT ;  /* 0x000000012d00788c */ /* 0x000fe2000bf06270 */
[----:B------:R-:W-:Y:S01]  /*2050*/  @!PT LDS RZ, [RZ] ;  /* 0x00000000fffff984 */ /* 0x000fe20000000800 */
[----:B------:R-:W-:Y:S01]  /*2060*/  @!PT LDS RZ, [RZ] ;  /* 0x00000000fffff984 */ /* 0x000fe20000000800 */
[----:B------:R-:W-:Y:S01]  /*2070*/  @!PT LDS RZ, [RZ] ;  /* 0x00000000fffff984 */ /* 0x000fe20000000800 */
[----:B------:R-:W-:Y:S01]  /*2080*/  @!PT LDS RZ, [RZ] ;  /* 0x00000000fffff984 */ /* 0x000fe20000000800 */
[----:B------:R4:W-:Y:S06]  /*2090*/  MEMBAR.ALL.CTA ;  /* 0x0000000000007992 */ /* 0x0009ec0000008000 */
[----:B----4-:R-:W4:Y:S01]  /*20a0*/  FENCE.VIEW.ASYNC.S ;  /* 0x00000000000073c6 */ /* 0x010f220000000000 */
[----:B---3--:R-:W-:-:S13]  /*20b0*/  LOP3.LUT P0, RZ, R6, 0x1, RZ, 0xc0, !PT ;  /* 0x0000000106ff7812 */ /* 0x008fda000780c0ff */
[----:B----4-:R-:W-:Y:S01]  /*20c0*/  VOTEU.ANY UP1, P0 ;  /* 0x0000000000ff7886 */ /* 0x010fe20000020100 */
[----:B------:R-:W-:-:S13]  /*20d0*/  PLOP3.LUT P0, PT, PT, PT, UP1, 0x80, 0x8 ;  /* 0x000000000008781c */ /* 0x000fda0003f0f018 */
[----:B-1----:R-:W-:Y:S02]  /*20e0*/  @P0 LOP3.LUT R0, R5, 0xffff, RZ, 0xc0, !PT ;  /* 0x0000ffff05000812 */ /* 0x002fe400078ec0ff */
[----:B------:R-:W-:Y:S02]  /*20f0*/  @P0 MOV R2, R4 ;  /* 0x0000000400020202 */ /* 0x000fe40000000f00 */
[----:B------:R-:W-:Y:S01]  /*2100*/  @P0 R2UR UR6, R0 ;  /* 0x00000000000602ca */ /* 0x000fe200000e0000 */
[----:B------:R-:W-:Y:S01]  /*2110*/  VIADD R0, R3, 0xa0 ;  /* 0x000000a003007836 */ /* 0x000fe20000000000 */
[----:B------:R-:W-:Y:S02]  /*2120*/  @P0 SHF.R.U32.HI R4, RZ, 0x10, R5 ;  /* 0x00000010ff040819 */ /* 0x000fe40000011605 */
[----:B------:R-:W-:Y:S02]  /*2130*/  @P0 R2UR UR7, R2 ;  /* 0x00000000020702ca */ /* 0x000fe400000e0000 */
[----:B------:R-:W-:-:S02]  /*2140*/  PRMT R0, RZ, 0x654, R0 ;  /* 0x00000654ff007816 */ /* 0x000fc40000000000 */
[----:B------:R-:W-:Y:S02]  /*2150*/  @P0 R2UR UR4, R4 ;  /* 0x00000000040402ca */ /* 0x000fe400000e0000 */
[----:B------:R1:W-:Y:S03]  /*2160*/  SYNCS.ARRIVE.TRANS64.RED.A1T0 RZ, [R0+URZ], RZ ;  /* 0x000000ff00ff79a7 */ /* 0x0003e600081004ff */
[----:B------:R-:W-:-:S04]  /*2170*/  @UP1 UMOV UR27, UR6 ;  /* 0x00000006001b1c82 */ /* 0x000fc80008000000 */
[----:B------:R-:W-:-:S04]  /*2180*/  @UP1 UMOV UR37, UR7 ;  /* 0x0000000700251c82 */ /* 0x000fc80008000000 */
[----:B------:R-:W-:Y:S01]  /*2190*/  @UP1 UMOV UR36, UR4 ;  /* 0x0000000400241c82 */ /* 0x000fe20008000000 */
[----:B------:R-:W-:Y:S05]  /*21a0*/  BRA.U !UP0, `(.L_x_40) ;  /* 0x0000000108d47547 */ /* 0x000fea000b800000 */
[----:B------:R-:W2:Y:S01]  /*21b0*/  LDCU.128 UR16, c[0x0][0xb10] ;  /* 0x00016200ff1077ac */ /* 0x000ea20008000c00 */
[----:B------:R-:W3:Y:S01]  /*21c0*/  LDCU UR12, c[0x0][0xb20] ;  /* 0x00016400ff0c77ac */ /* 0x000ee20008000800 */
[----:B------:R-:W4:Y:S01]  /*21d0*/  LDCU UR20, c[0x0][0xb0c] ;  /* 0x00016180ff1477ac */ /* 0x000f220008000800 */
[----:B------:R-:W1:Y:S01]  /*21e0*/  LDCU.64 UR8, c[0x0][0xb28] ;  /* 0x00016500ff0877ac */ /* 0x000e620008000a00 */
[----:B------:R-:W-:Y:S02]  /*21f0*/  UISETP.NE.AND UP3, UPT, UR45, 0x1, UPT ;  /* 0x000000012d00788c */ /* 0x000fe4000bf65270 */
[----:B--2---:R-:W-:Y:S02]  /*2200*/  UIMAD.WIDE.U32 UR10, UR38, UR19, URZ ;  /* 0x00000013260a72a5 */ /* 0x004fe4000f8e00ff */
[----:B------:R-:W-:Y:S02]  /*2210*/  UIMAD.WIDE.U32 UR6, UR39, UR16, URZ ;  /* 0x00000010270672a5 */ /* 0x000fe4000f8e00ff */
[----:B------:R-:W-:-:S02]  /*2220*/  UISETP.NE.AND UP0, UPT, UR18, 0x1, UPT ;  /* 0x000000011200788c */ /* 0x000fc4000bf05270 */
[----:B------:R-:W-:Y:S01]  /*2230*/  UIMAD.WIDE.U32 UR22, UR27, UR19, URZ ;  /* 0x000000131b1672a5 */ /* 0x000fe2000f8e00ff */
[----:B------:R-:W-:Y:S02]  /*2240*/  UMOV UR10, UR11 ;  /* 0x0000000b000a7c82 */ /* 0x000fe40008000000 */
[----:B------:R-:W-:Y:S01]  /*2250*/  UMOV UR6, UR7 ;  /* 0x0000000700067c82 */ /* 0x000fe20008000000 */
[----:B---3--:R-:W-:Y:S02]  /*2260*/  USHF.R.U32.HI UR10, URZ, UR12, UR10 ;  /* 0x0000000cff0a7299 */ /* 0x008fe4000801160a */
[----:B------:R-:W-:Y:S02]  /*2270*/  USHF.R.U32.HI UR7, URZ, UR17, UR6 ;  /* 0x00000011ff077299 */ /* 0x000fe40008011606 */
[----:B----4-:R-:W-:Y:S02]  /*2280*/  UISETP.NE.AND UP2, UPT, UR20, 0x1, UPT ;  /* 0x000000011400788c */ /* 0x010fe4000bf45270 */
[----:B------:R-:W-:-:S02]  /*2290*/  USEL UR6, UR38, UR10, !UP0 ;  /* 0x0000000a26067287 */ /* 0x000fc4000c000000 */
[----:B------:R-:W-:Y:S02]  /*22a0*/  USEL UR7, UR39, UR7, !UP2 ;  /* 0x0000000727077287 */ /* 0x000fe4000d000000 */
[----:B-1----:R-:W-:Y:S01]  /*22b0*/  UIMAD.WIDE.U32 UR10, UR6, UR8, URZ ;  /* 0x00000008060a72a5 */ /* 0x002fe2000f8e00ff */
[----:B------:R-:W-:Y:S01]  /*22c0*/  UMOV UR4, UR23 ;  /* 0x0000001700047c82 */ /* 0x000fe20008000000 */
[----:B------:R-:W-:Y:S02]  /*22d0*/  UIMAD.WIDE.U32 UR14, UR37, UR16, URZ ;  /* 0x00000010250e72a5 */ /* 0x000fe4000f8e00ff */
[----:B------:R-:W-:-:S03]  /*22e0*/  UIMAD.WIDE.U32 UR22, UR7, UR8, URZ ;  /* 0x00000008071672a5 */ /* 0x000fc6000f8e00ff */
[----:B------:R-:W-:Y:S01]  /*22f0*/  UMOV UR10, UR11 ;  /* 0x0000000b000a7c82 */ /* 0x000fe20008000000 */
[----:B------:R-:W-:Y:S02]  /*2300*/  USHF.R.U32.HI UR4, URZ, UR12, UR4 ;  /* 0x0000000cff047299 */ /* 0x000fe40008011604 */
[----:B------:R-:W-:Y:S01]  /*2310*/  @UP3 USHF.R.U32.HI UR6, URZ, UR9, UR10 ;  /* 0x00000009ff063299 */ /* 0x000fe2000801160a */
[----:B------:R-:W-:Y:S01]  /*2320*/  UMOV UR14, UR15 ;  /* 0x0000000f000e7c82 */ /* 0x000fe20008000000 */
[----:B------:R-:W-:Y:S01]  /*2330*/  UMOV UR22, UR23 ;  /* 0x0000001700167c82 */ /* 0x000fe20008000000 */
[----:B------:R-:W-:Y:S02]  /*2340*/  USHF.R.U32.HI UR17, URZ, UR17, UR14 ;  /* 0x00000011ff117299 */ /* 0x000fe4000801160e */
[----:B------:R-:W-:Y:S02]  /*2350*/  USEL UR4, UR27, UR4, !UP0 ;  /* 0x000000041b047287 */ /* 0x000fe4000c000000 */
[----:B------:R-:W-:-:S02]  /*2360*/  @UP3 USHF.R.U32.HI UR7, URZ, UR9, UR22 ;  /* 0x00000009ff073299 */ /* 0x000fc40008011616 */
[----:B------:R-:W-:Y:S02]  /*2370*/  UIMAD UR10, UR45, UR6, URZ ;  /* 0x000000062d0a72a4 */ /* 0x000fe4000f8e02ff */
[----:B------:R-:W-:Y:S02]  /*2380*/  USEL UR6, UR37, UR17, !UP2 ;  /* 0x0000001125067287 */ /* 0x000fe4000d000000 */
[----:B------:R-:W-:Y:S02]  /*2390*/  UIMAD UR12, UR45, UR7, URZ ;  /* 0x000000072d0c72a4 */ /* 0x000fe4000f8e02ff */
[----:B------:R-:W-:Y:S02]  /*23a0*/  UISETP.GE.AND UP0, UPT, UR4, UR10, UPT ;  /* 0x0000000a0400728c */ /* 0x000fe4000bf06270 */
[----:B------:R-:W-:Y:S02]  /*23b0*/  UIMAD.WIDE.U32 UR10, UR4, UR8, URZ ;  /* 0x00000008040a72a5 */ /* 0x000fe4000f8e00ff */
[----:B------:R-:W-:-:S02]  /*23c0*/  UISETP.GE.OR UP0, UPT, UR6, UR12, UP0 ;  /* 0x0000000c0600728c */ /* 0x000fc40008706670 */
[----:B------:R-:W-:Y:S02]  /*23d0*/  UIMAD.WIDE.U32 UR14, UR6, UR8, URZ ;  /* 0x00000008060e72a5 */ /* 0x000fe4000f8e00ff */
[----:B------:R-:W-:Y:S01]  /*23e0*/  UIADD3 UR12, UPT, UPT, -UR6, URZ, URZ ;  /* 0x000000ff060c7290 */ /* 0x000fe2000fffe1ff */
[----:B------:R-:W-:Y:S01]  /*23f0*/  UMOV UR10, UR11 ;  /* 0x0000000b000a7c82 */ /* 0x000fe20008000000 */
[----:B------:R-:W-:Y:S02]  /*2400*/  UIADD3 UR11, UPT, UPT, -UR4, URZ, URZ ;  /* 0x000000ff040b7290 */ /* 0x000fe4000fffe1ff */
[----:B------:R-:W-:-:S03]  /*2410*/  USHF.R.U32.HI UR10, URZ, UR9, UR10 ;  /* 0x00000009ff0a7299 */ /* 0x000fc6000801160a */
[----:B------:R-:W-:Y:S01]  /*2420*/  @!UP0 UMOV UR8, UR15 ;  /* 0x0000000f00088c82 */ /* 0x000fe20008000000 */
[----:B------:R-:W-:Y:S02]  /*2430*/  UIMAD UR11, UR18, UR11, UR27 ;  /* 0x0000000b120b72a4 */ /* 0x000fe4000f8e021b */
[----:B------:R-:W-:Y:S02]  /*2440*/  USEL UR10, UR4, UR10, !UP3 ;  /* 0x0000000a040a7287 */ /* 0x000fe4000d800000 */
[----:B------:R-:W-:Y:S02]  /*2450*/  @!UP0 USHF.R.U32.HI UR8, URZ, UR9, UR8 ;  /* 0x00000009ff088299 */ /* 0x000fe40008011608 */
[----:B------:R-:W-:Y:S02]  /*2460*/  UIADD3 UR9, UPT, UPT, -UR10, URZ, URZ ;  /* 0x000000ff0a097290 */ /* 0x000fe4000fffe1ff */
[----:B------:R-:W-:Y:S02]  /*2470*/  @!UP0 USEL UR8, UR6, UR8, !UP3 ;  /* 0x0000000806088287 */ /* 0x000fe4000d800000 */
[----:B------:R-:W-:-:S02]  /*2480*/  UIMAD UR9, UR45, UR9, UR4 ;  /* 0x000000092d0972a4 */ /* 0x000fc4000f8e0204 */
[----:B------:R-:W-:Y:S02]  /*2490*/  @!UP0 UIADD3 UR10, UPT, UPT, UR10, -UR8, URZ ;  /* 0x800000080a0a8290 */ /* 0x000fe4000fffe0ff */
[----:B------:R-:W-:Y:S02]  /*24a0*/  @!UP0 UIMAD UR8, UR9, UR7, UR8 ;  /* 0x00000007090882a4 */ /* 0x000fe4000f8e0208 */
[----:B------:R-:W-:Y:S02]  /*24b0*/  @!UP0 UIMAD UR4, UR45, UR10, UR6 ;  /* 0x0000000a2d0482a4 */ /* 0x000fe4000f8e0206 */
[----:B------:R-:W-:Y:S02]  /*24c0*/  UIMAD UR7, UR20, UR12, UR37 ;  /* 0x0000000c140772a4 */ /* 0x000fe4000f8e0225 */
[----:B------:R-:W-:Y:S01]  /*24d0*/  UIMAD UR27, UR4, UR18, UR11 ;  /* 0x00000012041b72a4 */ /* 0x000fe2000f8e020b */
[----:B------:R-:W-:Y:S02]  /*24e0*/  @!UP0 UMOV UR6, UR8 ;  /* 0x0000000800068c82 */ /* 0x000fe40008000000 */
[----:B------:R-:W-:-:S12]  /*24f0*/  UIMAD UR37, UR6, UR20, UR7 ;  /* 0x00000014062572a4 */ /* 0x000fd8000f8e0207 */
.L_x_40:
[----:B------:R-:W3:Y:S02]  /*2500*/  LDCU UR4, c[0x0][0xb30] ;  /* 0x00016600ff0477ac */ /* 0x000ee40008000800 */
[----:B---3--:R-:W-:-:S09]  /*2510*/  UISETP.NE.AND UP0, UPT, UR4, 0x1, UPT ;  /* 0x000000010400788c */ /* 0x008fd2000bf05270 */
[----:B------:R-:W-:Y:S05]  /*2520*/  BRA.U UP0, `(.L_x_41) ;  /* 0x0000000100447547 */ /* 0x000fea000b800000 */
[----:B------:R-:W3:Y:S01]  /*2530*/  LDCU.128 UR16, c[0x0][0xb10] ;  /* 0x00016200ff1077ac */ /* 0x000ee20008000c00 */
[----:B------:R-:W4:Y:S01]  /*2540*/  LDCU UR10, c[0x0][0xb0c] ;  /* 0x00016180ff0a77ac */ /* 0x000f220008000800 */
[----:B------:R-:W1:Y:S01]  /*2550*/  LDCU UR11, c[0x0][0xb20] ;  /* 0x00016400ff0b77ac */ /* 0x000e620008000800 */
[----:B---3--:R-:W-:Y:S02]  /*2560*/  UIMAD.WIDE.U32 UR8, UR37, UR16, URZ ;  /* 0x00000010250872a5 */ /* 0x008fe4000f8e00ff */
[----:B------:R-:W-:Y:S02]  /*2570*/  UIMAD.WIDE.U32 UR6, UR27, UR19, URZ ;  /* 0x000000131b0672a5 */ /* 0x000fe4000f8e00ff */
[----:B----4-:R-:W-:Y:S02]  /*2580*/  UISETP.NE.AND UP2, UPT, UR10, 0x1, UPT ;  /* 0x000000010a00788c */ /* 0x010fe4000bf45270 */
[----:B------:R-:W-:Y:S01]  /*2590*/  UISETP.NE.AND UP0, UPT, UR18, 0x1, UPT ;  /* 0x000000011200788c */ /* 0x000fe2000bf05270 */
[----:B------:R-:W-:-:S02]  /*25a0*/  UMOV UR8, UR9 ;  /* 0x0000000900087c82 */ /* 0x000fc40008000000 */
[----:B------:R-:W-:Y:S01]  /*25b0*/  UMOV UR4, UR7 ;  /* 0x0000000700047c82 */ /* 0x000fe20008000000 */
[----:B------:R-:W-:Y:S02]  /*25c0*/  USHF.R.U32.HI UR17, URZ, UR17, UR8 ;  /* 0x00000011ff117299 */ /* 0x000fe40008011608 */
[----:B-1----:R-:W-:Y:S02]  /*25d0*/  USHF.R.U32.HI UR4, URZ, UR11, UR4 ;  /* 0x0000000bff047299 */ /* 0x002fe40008011604 */
[----:B------:R-:W-:Y:S02]  /*25e0*/  USEL UR6, UR37, UR17, !UP2 ;  /* 0x0000001125067287 */ /* 0x000fe4000d000000 */
[----:B------:R-:W-:-:S04]  /*25f0*/  USEL UR4, UR27, UR4, !UP0 ;  /* 0x000000041b047287 */ /* 0x000fc8000c000000 */
[----:B------:R-:W-:Y:S02]  /*2600*/  UIADD3 UR7, UPT, UPT, UR6, -UR4, URZ ;  /* 0x8000000406077290 */ /* 0x000fe4000fffe0ff */
[----:B------:R-:W-:Y:S02]  /*2610*/  UIADD3 UR4, UPT, UPT, -UR6, UR4, URZ ;  /* 0x0000000406047290 */ /* 0x000fe4000fffe1ff */
[----:B------:R-:W-:Y:S02]  /*2620*/  UIMAD UR27, UR7, UR18, UR27 ;  /* 0x00000012071b72a4 */ /* 0x000fe4000f8e021b */
[----:B------:R-:W-:-:S12]  /*2630*/  UIMAD UR37, UR4, UR10, UR37 ;  /* 0x0000000a042572a4 */ /* 0x000fd8000f8e0225 */
.L_x_41:
[----:B------:R-:W-:Y:S01]  /*2640*/  VIADD R11, R11, 0x1 ;  /* 0x000000010b0b7836 */ /* 0x000fe20000000000 */
[----:B------:R-:W-:Y:S02]  /*2650*/  R2UR UR6, R66 ;  /* 0x00000000420672ca */ /* 0x000fe400000e0000 */
[----:B------:R-:W-:Y:S02]  /*2660*/  R2UR UR4, R65 ;  /* 0x00000000410472ca */ /* 0x000fe400000e0000 */
[C---:B------:R-:W-:Y:S02]  /*2670*/  ISETP.NE.AND P0, PT, R11.reuse, 0x2, PT ;  /* 0x000000020b00780c */ /* 0x040fe40003f05270 */
[----:B------:R-:W-:Y:S02]  /*2680*/  PLOP3.LUT P1, PT, PT, PT, PT, 0x80, 0x8 ;  /* 0x000000000008781c */ /* 0x000fe40003f2f070 */
[----:B------:R-:W-:Y:S02]  /*2690*/  SEL R3, RZ, 0x1, P0 ;  /* 0x00000001ff037807 */ /* 0x000fe40000000000 */
[----:B------:R-:W-:-:S02]  /*26a0*/  SEL R11, R11, RZ, P0 ;  /* 0x000000ff0b0b7207 */ /* 0x000fc40000000000 */
[----:B------:R-:W-:Y:S01]  /*26b0*/  LOP3.LUT R10, R10, R3, RZ, 0x3c, !PT ;  /* 0x000000030a0a7212 */ /* 0x000fe200078e3cff */
[----:B------:R-:W-:Y:S02]  /*26c0*/  UIADD3 UR30, UPT, UPT, UR37, UR6, URZ ;  /* 0x00000006251e7290 */ /* 0x000fe4000fffe0ff */
[----:B------:R-:W-:Y:S01]  /*26d0*/  UIADD3 UR31, UPT, UPT, UR27, UR4, URZ ;  /* 0x000000041b1f7290 */ /* 0x000fe2000fffe0ff */
[----:B------:R-:W-:Y:S11]  /*26e0*/  BRA.U UP1, `(.L_x_42) ;  /* 0xfffffff101587547 */ /* 0x000ff6000b83ffff */
[----:B------:R-:W-:Y:S01]  /*26f0*/  UIADD3 UR13, UPT, UPT, UR13, 0x20, URZ ;  /* 0x000000200d0d7890 */ /* 0x000fe2000fffe0ff */
[----:B------:R-:W-:-:S03]  /*2700*/  SHF.L.U32 R3, R12, 0x1f, RZ ;  /* 0x0000001f0c037819 */ /* 0x000fc600000006ff */
[----:B------:R-:W-:-:S09]  /*2710*/  ULEA UR4, UR5, UR13, 0x3 ;  /* 0x0000000d05047291 */ /* 0x000fd2000f8e18ff */
[----:B------:R-:W3:Y:S02]  /*2720*/  SYNCS.PHASECHK.TRANS64.TRYWAIT P0, [UR4], R3 ;  /* 0x00000003ff0075a7 */ /* 0x000ee40008001104 */
[----:B---3--:R-:W-:Y:S05]  /*2730*/  @!P0 BRA `(.L_x_43) ;  /* 0x0000009000548947 */ /* 0x008fea0003800000 */
.L_x_179:
[----:B------:R-:W-:-:S04]  /*2740*/  UIADD3 UR4, UPT, UPT, UR5, 0x1, URZ ;  /* 0x0000000105047890 */ /* 0x000fc8000fffe0ff */
[----:B------:R-:W-:-:S04]  /*2750*/  UISETP.NE.AND UP0, UPT, UR4, 0x4, UPT ;  /* 0x000000040400788c */ /* 0x000fc8000bf05270 */
[----:B------:R-:W-:Y:S02]  /*2760*/  USEL UR6, URZ, 0x1, UP0 ;  /* 0x00000001ff067887 */ /* 0x000fe40008000000 */
[----:B------:R-:W-:-:S04]  /*2770*/  USEL UR4, UR4, URZ, UP0 ;  /* 0x000000ff04047287 */ /* 0x000fc80008000000 */
[----:B------:R-:W-:Y:S01]  /*2780*/  ULEA UR5, UR4, UR13, 0x3 ;  /* 0x0000000d04057291 */ /* 0x000fe2000f8e18ff */
[----:B------:R-:W-:-:S04]  /*2790*/  LOP3.LUT R2, R12, UR6, RZ, 0x3c, !PT ;  /* 0x000000060c027c12 */ /* 0x000fc8000f8e3cff */
[----:B-1----:R-:W-:-:S04]  /*27a0*/  SHF.L.U32 R3, R2, 0x1f, RZ ;  /* 0x0000001f02037819 */ /* 0x002fc800000006ff */
[----:B------:R-:W1:Y:S02]  /*27b0*/  SYNCS.PHASECHK.TRANS64.TRYWAIT P0, [UR5], R3 ;  /* 0x00000003ff0075a7 */ /* 0x000e640008001105 */
[----:B-1----:R-:W-:Y:S05]  /*27c0*/  @!P0 BRA `(.L_x_44) ;  /* 0x0000009000488947 */ /* 0x002fea0003800000 */
.L_x_181:
        /* <DEDUP_REMOVED lines=9> */
.L_x_183:
[----:B------:R-:W-:-:S04]  /*2860*/  UIADD3 UR4, UPT, UPT, UR4, 0x1, URZ ;  /* 0x0000000104047890 */ /* 0x000fc8000fffe0ff */
[----:B------:R-:W-:-:S04]  /*2870*/  UISETP.NE.AND UP0, UPT, UR4, 0x4, UPT ;  /* 0x000000040400788c */ /* 0x000fc8000bf05270 */
[----:B------:R-:W-:Y:S02]  /*2880*/  USEL UR5, URZ, 0x1, UP0 ;  /* 0x00000001ff057887 */ /* 0x000fe40008000000 */
[----:B------:R-:W-:-:S04]  /*2890*/  USEL UR4, UR4, URZ, UP0 ;  /* 0x000000ff04047287 */ /* 0x000fc80008000000 */
[----:B------:R-:W-:Y:S01]  /*28a0*/  ULEA UR4, UR4, UR13, 0x3 ;  /* 0x0000000d04047291 */ /* 0x000fe2000f8e18ff */
[----:B-1----:R-:W-:-:S04]  /*28b0*/  LOP3.LUT R3, R2, UR5, RZ, 0x3c, !PT ;  /* 0x0000000502037c12 */ /* 0x002fc8000f8e3cff */
[----:B------:R-:W-:Y:S01]  /*28c0*/  SHF.L.U32 R3, R3, 0x1f, RZ ;  /* 0x0000001f03037819 */ /* 0x000fe200000006ff */
[----:B------:R-:W-:-:S07]  /*28d0*/  IMAD.U32 R0, RZ, RZ, UR4 ;  /* 0x00000004ff007e24 */ /* 0x000fce000f8e00ff */
.L_x_46:
[----:B-1----:R1:W3:Y:S02]  /*28e0*/  SYNCS.PHASECHK.TRANS64.TRYWAIT P0, [R0+URZ], R3 ;  /* 0x00000003000075a7 */ /* 0x0022e400080011ff */
[----:B---3--:R-:W-:Y:S05]  /*28f0*/  @!P0 NANOSLEEP.SYNCS 0x989680 ;  /* 0x009896800000895d */ /* 0x008fea0003900000 */
[----:B------:R-:W3:Y:S02]  /*2900*/  @!P0 SYNCS.PHASECHK.TRANS64 P0, [R0+URZ], R3 ;  /* 0x00000003000085a7 */ /* 0x000ee400080010ff */
[----:B--23--:R-:W-:Y:S05]  /*2910*/  @P0 EXIT ;  /* 0x000000000000094d */ /* 0x00cfea0003800000 */
[----:B------:R-:W-:Y:S05]  /*2920*/  BRA `(.L_x_46) ;  /* 0xfffffffc00ec7947 */ /* 0x000fea000383ffff */
.L_x_22:
[----:B------:R-:W2:Y:S02]  /*2930*/  S2UR UR4, SR_CgaCtaId ;  /* 0x00000000000479c3 */ /* 0x000ea40000008800 */
[----:B--2---:R-:W-:-:S04]  /*2940*/  UISETP.NE.AND UP0, UPT, UR4, URZ, UPT ;  /* 0x000000ff0400728c */ /* 0x004fc8000bf05270 */
[----:B------:R-:W-:-:S09]  /*2950*/  UISETP.NE.OR UP0, UPT, UR18, 0x1, UP0 ;  /* 0x000000011200788c */ /* 0x000fd20008705670 */
[----:B------:R-:W-:Y:S05]  /*2960*/  BRA.U UP0, `(.L_x_47) ;  /* 0x00000005004c7547 */ /* 0x000fea000b800000 */
[----:B------:R-:W2:Y:S01]  /*2970*/  S2UR UR5, SR_CgaCtaId ;  /* 0x00000000000579c3 */ /* 0x000ea20000008800 */
[----:B------:R-:W-:Y:S01]  /*2980*/  UMOV UR4, 0x400 ;  /* 0x0000040000047882 */ /* 0x000fe20000000000 */
[----:B------:R-:W-:Y:S01]  /*2990*/  ISETP.GE.U32.AND P2, PT, R0, 0x2, PT ;  /* 0x000000020000780c */ /* 0x000fe20003f46070 */
[----:B------:R-:W-:Y:S01]  /*29a0*/  IMAD.MOV.U32 R12, RZ, RZ, 0x1 ;  /* 0x00000001ff0c7424 */ /* 0x000fe200078e00ff */
[----:B------:R-:W-:Y:S02]  /*29b0*/  CS2R R10, SRZ ;  /* 0x00000000000a7805 */ /* 0x000fe4000001ff00 */
[----:B------:R-:W-:Y:S01]  /*29c0*/  CS2R R8, SRZ ;  /* 0x0000000000087805 */ /* 0x000fe2000001ff00 */
[----:B--2---:R-:W-:-:S03]  /*29d0*/  ULEA UR6, UR5, UR4, 0x18 ;  /* 0x0000000405067291 */ /* 0x004fc6000f8ec0ff */
[----:B------:R-:W-:-:S09]  /*29e0*/  UMOV UR5, URZ ;  /* 0x000000ff00057c82 */ /* 0x000fd20008000000 */
.L_x_51:
[----:B------:R-:W-:Y:S02]  /*29f0*/  LEA R2, R8, UR6, 0x3 ;  /* 0x0000000608027c11 */ /* 0x000fe4000f8e18ff */
[----:B------:R-:W-:-:S03]  /*2a00*/  SHF.L.U32 R5, R9, 0x1f, RZ ;  /* 0x0000001f09057819 */ /* 0x000fc600000006ff */
[----:B------:R-:W-:Y:S01]  /*2a10*/  VIADD R4, R2, 0x100 ;  /* 0x0000010002047836 */ /* 0x000fe20000000000 */
[----:B------:R-:W2:Y:S02]  /*2a20*/  SYNCS.PHASECHK.TRANS64.TRYWAIT P0, [R2+URZ+0xf0], R5 ;  /* 0x0000f005020075a7 */ /* 0x000ea400080011ff */
[----:B--2---:R-:W-:Y:S05]  /*2a30*/  @!P0 BRA `(.L_x_48) ;  /* 0x0000008c00dc8947 */ /* 0x004fea0003800000 */
.L_x_184:
[----:B------:R-:W-:Y:S01]  /*2a40*/  ULEA UR4, UR5, UR6, 0x3 ;  /* 0x0000000605047291 */ /* 0x000fe2000f8e18ff */
[----:B------:R-:W-:Y:S02]  /*2a50*/  PRMT R4, RZ, 0x654, R4 ;  /* 0x00000654ff047816 */ /* 0x000fe40000000004 */
[----:B--2---:R-:W-:Y:S01]  /*2a60*/  SHF.L.U32 R5, R12, 0x1f, RZ ;  /* 0x0000001f0c057819 */ /* 0x004fe200000006ff */
[----:B------:R-:W-:Y:S01]  /*2a70*/  UIADD3 UR7, UPT, UPT, UR4, 0x90, URZ ;  /* 0x0000009004077890 */ /* 0x000fe2000fffe0ff */
[----:B------:R2:W-:Y:S05]  /*2a80*/  SYNCS.ARRIVE.TRANS64.RED.A1T0 RZ, [R4+URZ], RZ ;  /* 0x000000ff04ff79a7 */ /* 0x0005ea00081004ff */
[----:B------:R-:W-:Y:S01]  /*2a90*/  IMAD.U32 R7, RZ, RZ, UR7 ;  /* 0x00000007ff077e24 */ /* 0x000fe2000f8e00ff */
[----:B------:R-:W3:Y:S04]  /*2aa0*/  SYNCS.PHASECHK.TRANS64.TRYWAIT P0, [UR4+0xa0], R5 ;  /* 0x0000a005ff0075a7 */ /* 0x000ee80008001104 */
[----:B------:R-:W-:Y:S01]  /*2ab0*/  PRMT R6, R0, 0x654, R7 ;  /* 0x0000065400067816 */ /* 0x000fe20000000007 */
[----:B--2---:R-:W-:Y:S01]  /*2ac0*/  @!P2 IMAD.MOV.U32 R4, RZ, RZ, 0x10 ;  /* 0x00000010ff04a424 */ /* 0x004fe200078e00ff */
[----:B---3--:R-:W-:Y:S06]  /*2ad0*/  @!P0 BRA `(.L_x_49) ;  /* 0x0000008c00c88947 */ /* 0x008fec0003800000 */
.L_x_186:
[----:B------:R-:W-:Y:S01]  /*2ae0*/  ULEA UR8, UR5, UR6, 0x4 ;  /* 0x0000000605087291 */ /* 0x000fe2000f8e20ff */
[----:B------:R-:W-:Y:S01]  /*2af0*/  SEL R3, R6, R3, !P2 ;  /* 0x0000000306037207 */ /* 0x000fe20005000000 */
[----:B------:R-:W-:Y:S01]  /*2b00*/  UIADD3 UR9, UPT, UPT, UR4, 0x90, URZ ;  /* 0x0000009004097890 */ /* 0x000fe2000fffe0ff */
[----:B--2---:R-:W-:Y:S01]  /*2b10*/  LEA R2, R11, UR6, 0x3 ;  /* 0x000000060b027c11 */ /* 0x004fe2000f8e18ff */
[----:B------:R-:W-:Y:S01]  /*2b20*/  UIADD3 UR8, UPT, UPT, UR8, 0x120, URZ ;  /* 0x0000012008087890 */ /* 0x000fe2000fffe0ff */
[----:B------:R-:W-:Y:S01]  /*2b30*/  SHF.L.U32 R5, R10, 0x1f, RZ ;  /* 0x0000001f0a057819 */ /* 0x000fe200000006ff */
[----:B------:R2:W-:Y:S01]  /*2b40*/  @!P2 SYNCS.ARRIVE.TRANS64.RED RZ, [R3+URZ], R4 ;  /* 0x0000000403ffa9a7 */ /* 0x0005e200080004ff */
[----:B------:R-:W-:Y:S01]  /*2b50*/  UIADD3 UR4, UPT, UPT, UR5, 0x1, URZ ;  /* 0x0000000105047890 */ /* 0x000fe2000fffe0ff */
[----:B------:R-:W-:-:S03]  /*2b60*/  VIADD R8, R8, 0x1 ;  /* 0x0000000108087836 */ /* 0x000fc60000000000 */
[----:B------:R-:W-:Y:S02]  /*2b70*/  UISETP.NE.AND UP0, UPT, UR4, 0x2, UPT ;  /* 0x000000020400788c */ /* 0x000fe4000bf05270 */
[----:B------:R-:W-:Y:S06]  /*2b80*/  UGETNEXTWORKID.BROADCAST [UR8], [UR9] ;  /* 0x00000000080073ca */ /* 0x000fec0008000100 */
[----:B------:R-:W-:Y:S01]  /*2b90*/  USEL UR7, URZ, 0x1, UP0 ;  /* 0x00000001ff077887 */ /* 0x000fe20008000000 */
[----:B------:R-:W-:Y:S01]  /*2ba0*/  ISETP.NE.AND P0, PT, R8, 0x2, PT ;  /* 0x000000020800780c */ /* 0x000fe20003f05270 */
[----:B------:R-:W-:Y:S01]  /*2bb0*/  USEL UR5, UR4, URZ, UP0 ;  /* 0x000000ff04057287 */ /* 0x000fe20008000000 */
[----:B------:R-:W3:Y:S03]  /*2bc0*/  SYNCS.PHASECHK.TRANS64.TRYWAIT P1, [R2+URZ+0x90], R5 ;  /* 0x00009005020075a7 */ /* 0x000ee600080211ff */
[----:B------:R-:W-:Y:S01]  /*2bd0*/  LOP3.LUT R12, R12, UR7, RZ, 0x3c, !PT ;  /* 0x000000070c0c7c12 */ /* 0x000fe2000f8e3cff */
[----:B--23--:R-:W-:Y:S07]  /*2be0*/  @!P1 BRA `(.L_x_50) ;  /* 0x0000008c009c9947 */ /* 0x00cfee0003800000 */
.L_x_187:
[C---:B------:R-:W-:Y:S01]  /*2bf0*/  LEA R4, R11.reuse, UR6, 0x4 ;  /* 0x000000060b047c11 */ /* 0x040fe2000f8e20ff */
[----:B--2---:R-:W-:Y:S01]  /*2c00*/  VIADD R2, R2, 0xa0 ;  /* 0x000000a002027836 */ /* 0x004fe20000000000 */
[----:B------:R-:W-:Y:S01]  /*2c10*/  SEL R8, R8, RZ, P0 ;  /* 0x000000ff08087207 */ /* 0x000fe20000000000 */
[----:B------:R-:W-:-:S03]  /*2c20*/  VIADD R11, R11, 0x1 ;  /* 0x000000010b0b7836 */ /* 0x000fc60000000000 */
[----:B------:R-:W2:Y:S01]  /*2c30*/  LDS.128 R4, [R4+0x120] ;  /* 0x0001200004047984 */ /* 0x000ea20000000c00 */
[----:B------:R-:W-:Y:S02]  /*2c40*/  PRMT R2, RZ, 0x654, R2 ;  /* 0x00000654ff027816 */ /* 0x000fe40000000002 */
[C---:B------:R-:W-:Y:S01]  /*2c50*/  ISETP.NE.AND P1, PT, R11.reuse, 0x2, PT ;  /* 0x000000020b00780c */ /* 0x040fe20003f25270 */
[----:B------:R-:W-:Y:S01]  /*2c60*/  @!PT LDS RZ, [RZ] ;  /* 0x00000000fffff984 */ /* 0x000fe20000000800 */
[----:B------:R-:W-:Y:S01]  /*2c70*/  @!PT LDS RZ, [RZ] ;  /* 0x00000000fffff984 */ /* 0x000fe20000000800 */
[----:B------:R-:W-:Y:S01]  /*2c80*/  @!PT LDS RZ, [RZ] ;  /* 0x00000000fffff984 */ /* 0x000fe20000000800 */
[----:B------:R-:W-:Y:S01]  /*2c90*/  @!PT LDS RZ, [RZ] ;  /* 0x00000000fffff984 */ /* 0x000fe20000000800 */
[----:B------:R3:W-:Y:S06]  /*2ca0*/  MEMBAR.ALL.CTA ;  /* 0x0000000000007992 */ /* 0x0007ec0000008000 */
[----:B---3--:R-:W3:Y:S01]  /*2cb0*/  FENCE.VIEW.ASYNC.S ;  /* 0x00000000000073c6 */ /* 0x008ee20000000000 */
[----:B------:R-:W-:Y:S01]  /*2cc0*/  SEL R11, R11, RZ, P1 ;  /* 0x000000ff0b0b7207 */ /* 0x000fe20000800000 */
[----:B---3--:R3:W-:Y:S01]  /*2cd0*/  SYNCS.ARRIVE.TRANS64.RED.A1T0 RZ, [R2+URZ], RZ ;  /* 0x000000ff02ff79a7 */ /* 0x0087e200081004ff */
[----:B--2---:R-:W-:-:S02]  /*2ce0*/  LOP3.LUT P3, RZ, R6, 0x1, RZ, 0xc0, !PT ;  /* 0x0000000106ff7812 */ /* 0x004fc4000786c0ff */
[----:B------:R-:W-:-:S04]  /*2cf0*/  SEL R5, RZ, 0x1, P1 ;  /* 0x00000001ff057807 */ /* 0x000fc80000800000 */
[----:B------:R-:W-:Y:S02]  /*2d00*/  LOP3.LUT R10, R10, R5, RZ, 0x3c, !PT ;  /* 0x000000050a0a7212 */ /* 0x000fe400078e3cff */
[----:B---3--:R-:W-:-:S04]  /*2d10*/  SEL R2, RZ, 0x1, P0 ;  /* 0x00000001ff027807 */ /* 0x008fc80000000000 */
[----:B------:R-:W-:Y:S01]  /*2d20*/  LOP3.LUT R9, R9, R2, RZ, 0x3c, !PT ;  /* 0x0000000209097212 */ /* 0x000fe200078e3cff */
[----:B------:R-:W-:Y:S06]  /*2d30*/  @P3 BRA `(.L_x_51) ;  /* 0xfffffffc002c3947 */ /* 0x000fec000383ffff */
[----:B------:R-:W-:Y:S01]  /*2d40*/  ULEA UR4, UR5, UR6, 0x3 ;  /* 0x0000000605047291 */ /* 0x000fe2000f8e18ff */
[----:B------:R-:W-:-:S08]  /*2d50*/  SHF.L.U32 R3, R12, 0x1f, RZ ;  /* 0x0000001f0c037819 */ /* 0x000fd000000006ff */
[----:B------:R-:W2:Y:S02]  /*2d60*/  SYNCS.PHASECHK.TRANS64 P0, [UR4+0xa0], R3 ;  /* 0x0000a003ff0075a7 */ /* 0x000ea40008001004 */
[----:B--2---:R-:W-:Y:S05]  /*2d70*/  @P0 BRA `(.L_x_52) ;  /* 0x0000000000080947 */ /* 0x004fea0003800000 */
[----:B------:R-:W2:Y:S02]  /*2d80*/  SYNCS.PHASECHK.TRANS64.TRYWAIT P0, [UR4+0xa0], R3 ;  /* 0x0000a003ff0075a7 */ /* 0x000ea40008001104 */
[----:B--2---:R-:W-:Y:S05]  /*2d90*/  @!P0 BRA `(.L_x_53) ;  /* 0x0000008c00448947 */ /* 0x004fea0003800000 */
.L_x_52:
[----:B------:R-:W-:-:S04]  /*2da0*/  UIADD3 UR7, UPT, UPT, UR5, 0x1, URZ ;  /* 0x0000000105077890 */ /* 0x000fc8000fffe0ff */
[----:B------:R-:W-:-:S04]  /*2db0*/  UISETP.NE.AND UP0, UPT, UR7, 0x2, UPT ;  /* 0x000000020700788c */ /* 0x000fc8000bf05270 */
[----:B------:R-:W-:Y:S02]  /*2dc0*/  USEL UR8, URZ, 0x1, UP0 ;  /* 0x00000001ff087887 */ /* 0x000fe40008000000 */
[----:B------:R-:W-:-:S04]  /*2dd0*/  USEL UR7, UR7, URZ, UP0 ;  /* 0x000000ff07077287 */ /* 0x000fc80008000000 */
[----:B------:R-:W-:Y:S01]  /*2de0*/  ULEA UR7, UR7, UR6, 0x3 ;  /* 0x0000000607077291 */ /* 0x000fe2000f8e18ff */
[----:B--2---:R-:W-:-:S04]  /*2df0*/  LOP3.LUT R3, R12, UR8, RZ, 0x3c, !PT ;  /* 0x000000080c037c12 */ /* 0x004fc8000f8e3cff */
[----:B------:R-:W-:-:S04]  /*2e00*/  SHF.L.U32 R0, R3, 0x1f, RZ ;  /* 0x0000001f03007819 */ /* 0x000fc800000006ff */
[----:B------:R-:W2:Y:S02]  /*2e10*/  SYNCS.PHASECHK.TRANS64 P0, [UR7+0xa0], R0 ;  /* 0x0000a000ff0075a7 */ /* 0x000ea40008001007 */
[----:B-12---:R-:W-:Y:S05]  /*2e20*/  @P0 EXIT ;  /* 0x000000000000094d */ /* 0x006fea0003800000 */
[----:B------:R-:W-:Y:S02]  /*2e30*/  SHF.L.U32 R3, R3, 0x1f, RZ ;  /* 0x0000001f03037819 */ /* 0x000fe400000006ff */
[----:B------:R-:W-:-:S07]  /*2e40*/  MOV R0, UR7 ;  /* 0x0000000700007c02 */ /* 0x000fce0008000f00 */
.L_x_54:
[----:B-1----:R1:W2:Y:S02]  /*2e50*/  SYNCS.PHASECHK.TRANS64.TRYWAIT P0, [R0+URZ+0xa0], R3 ;  /* 0x0000a003000075a7 */ /* 0x0022a400080011ff */
[----:B--2---:R-:W-:Y:S05]  /*2e60*/  @!P0 NANOSLEEP.SYNCS 0x989680 ;  /* 0x009896800000895d */ /* 0x004fea0003900000 */
[----:B------:R-:W2:Y:S02]  /*2e70*/  @!P0 SYNCS.PHASECHK.TRANS64 P0, [R0+URZ+0xa0], R3 ;  /* 0x0000a003000085a7 */ /* 0x000ea400080010ff */
[----:B--2---:R-:W-:Y:S05]  /*2e80*/  @P0 EXIT ;  /* 0x000000000000094d */ /* 0x004fea0003800000 */
[----:B------:R-:W-:Y:S05]  /*2e90*/  BRA `(.L_x_54) ;  /* 0xfffffffc00ec7947 */ /* 0x000fea000383ffff */
.L_x_47:
[----:B------:R-:W-:Y:S05]  /*2ea0*/  BRA.U UP4, `(.L_x_55) ;  /* 0x0000000d04d87547 */ /* 0x000fea000b800000 */
[----:B------:R-:W2:Y:S01]  /*2eb0*/  S2UR UR7, SR_CgaCtaId ;  /* 0x00000000000779c3 */ /* 0x000ea20000008800 */
[----:B------:R-:W-:Y:S01]  /*2ec0*/  UMOV UR4, 0x40 ;  /* 0x0000004000047882 */ /* 0x000fe20000000000 */
[----:B------:R-:W-:Y:S01]  /*2ed0*/  NOP ;  /* 0x0000000000007918 */ /* 0x000fe20000000000 */
[----:B------:R-:W-:Y:S01]  /*2ee0*/  UMOV UR6, 0x400 ;  /* 0x0000040000067882 */ /* 0x000fe20000000000 */
[----:B--2---:R-:W-:Y:S02]  /*2ef0*/  ULEA UR5, UR7, UR4, 0x18 ;  /* 0x0000000407057291 */ /* 0x004fe4000f8ec0ff */
[----:B------:R-:W-:-:S07]  /*2f00*/  ULEA UR6, UR7, UR6, 0x18 ;  /* 0x0000000607067291 */ /* 0x000fce000f8ec0ff */
[----:B------:R-:W2:Y:S02]  /*2f10*/  LDS.U8 R0, [UR5+0x1c] ;  /* 0x00001c05ff007984 */ /* 0x000ea40008000000 */
[----:B--2---:R-:W-:-:S13]  /*2f20*/  ISETP.NE.AND P0, PT, R0, RZ, PT ;  /* 0x000000ff0000720c */ /* 0x004fda0003f05270 */
[----:B------:R-:W-:Y:S05]  /*2f30*/  @P0 BRA `(.L_x_56) ;  /* 0x0000000000580947 */ /* 0x000fea0003800000 */
[----:B------:R-:W-:-:S13]  /*2f40*/  ELECT P0, URZ, PT ;  /* 0x0000000000ff782f */ /* 0x000fda0003800000 */
[----:B------:R-:W-:Y:S05]  /*2f50*/  @!P0 BRA `(.L_x_57) ;  /* 0x0000000000608947 */ /* 0x000fea0003800000 */
[----:B------:R-:W-:Y:S01]  /*2f60*/  UMOV UR4, 0x10 ;  /* 0x0000001000047882 */ /* 0x000fe20000000000 */
[----:B------:R-:W-:Y:S01]  /*2f70*/  HFMA2 R0, -RZ, RZ, 0, 5.9604644775390625e-08 ;  /* 0x00000001ff007431 */ /* 0x000fe200000001ff */
[----:B------:R-:W-:-:S03]  /*2f80*/  MOV R3, 0xffff ;  /* 0x0000ffff00037802 */ /* 0x000fc60000000f00 */
[----:B------:R-:W-:Y:S04]  /*2f90*/  DEPBAR.LE SB2, 0x36 ;  /* 0x0000ad800000791a */ /* 0x000fe80000000000 */
[----:B------:R-:W2:Y:S02]  /*2fa0*/  UTCATOMSWS.FIND_AND_SET.ALIGN UP0, UR4, UR4 ;  /* 0x00000004000475e3 */ /* 0x000ea40008000800 */
[----:B--2---:R-:W-:Y:S01]  /*2fb0*/  MOV R4, UR4 ;  /* 0x0000000400047c02 */ /* 0x004fe20008000f00 */
[----:B------:R-:W-:Y:S06]  /*2fc0*/  BRA.U UP0, `(.L_x_58) ;  /* 0x0000000100187547 */ /* 0x000fec000b800000 */
.L_x_59:
[----:B------:R-:W-:Y:S05]  /*2fd0*/  NANOSLEEP 0x64 ;  /* 0x000000640000795d */ /* 0x000fea0003800000 */
[----:B------:R-:W-:-:S05]  /*2fe0*/  UMOV UR4, 0x10 ;  /* 0x0000001000047882 */ /* 0x000fca0000000000 */
[----:B------:R-:W-:Y:S04]  /*2ff0*/  DEPBAR.LE SB2, 0x36 ;  /* 0x0000ad800000791a */ /* 0x000fe80000000000 */
[----:B------:R-:W2:Y:S02]  /*3000*/  UTCATOMSWS.FIND_AND_SET.ALIGN UP0, UR4, UR4 ;  /* 0x00000004000475e3 */ /* 0x000ea40008000800 */
[----:B--2---:R-:W-:Y:S01]  /*3010*/  MOV R4, UR4 ;  /* 0x0000000400047c02 */ /* 0x004fe20008000f00 */
[----:B------:R-:W-:Y:S05]  /*3020*/  BRA.U !UP0, `(.L_x_59) ;  /* 0xfffffffd08e87547 */ /* 0x000fea000b83ffff */
.L_x_58:
[-C--:B------:R-:W-:Y:S02]  /*3030*/  SHF.L.U32 R3, R3, R4.reuse, RZ ;  /* 0x0000000403037219 */ /* 0x080fe400000006ff */
[----:B------:R-:W-:Y:S01]  /*3040*/  SHF.L.U32 R0, R0, R4, RZ ;  /* 0x0000000400007219 */ /* 0x000fe200000006ff */
[----:B------:R-:W-:Y:S02]  /*3050*/  IMAD.SHL.U32 R4, R4, 0x20, RZ ;  /* 0x0000002004047824 */ /* 0x000fe400078e00ff */
[----:B------:R2:W-:Y:S04]  /*3060*/  ATOMS.OR RZ, [UR5+0x14], R3 ;  /* 0x00001403ffff798c */ /* 0x0005e8000b000005 */
[----:B------:R2:W-:Y:S04]  /*3070*/  ATOMS.OR RZ, [UR5+0x18], R0 ;  /* 0x00001800ffff798c */ /* 0x0005e8000b000005 */
[----:B------:R2:W-:Y:S01]  /*3080*/  STS [UR6+0x140], R4 ;  /* 0x00014004ff007988 */ /* 0x0005e20008000806 */
[----:B------:R-:W-:Y:S05]  /*3090*/  BRA `(.L_x_57) ;  /* 0x0000000000107947 */ /* 0x000fea0003800000 */
.L_x_56:
[----:B------:R-:W-:Y:S02]  /*30a0*/  MOV R0, 0xffffffff ;  /* 0xffffffff00007802 */ /* 0x000fe40000000f00 */
[----:B------:R-:W-:-:S03]  /*30b0*/  MOV R4, 0x30e0 ;  /* 0x000030e000047802 */ /* 0x000fc60000000f00 */
[----:B------:R2:W-:Y:S04]  /*30c0*/  STS [UR6+0x140], R0 ;  /* 0x00014000ff007988 */ /* 0x0005e80008000806 */
[----:B-12--5:R-:W-:Y:S05]  /*30d0*/  CALL.REL.NOINC `($__internal_1_$__cuda_sm10x_tcgen05_guardrail_trap_phase_invalid_during_alloc) ;  /* 0x00000094003c7944 */ /* 0x026fea0003c00000 */
.L_x_57:
[----:B------:R-:W-:Y:S05]  /*30e0*/  WARPSYNC.ALL ;  /* 0x0000000000007948 */ /* 0x000fea0003800000 */
[----:B------:R-:W3:Y:S01]  /*30f0*/  S2UR UR4, SR_CgaCtaId ;  /* 0x00000000000479c3 */ /* 0x000ee20000008800 */
[----:B------:R-:W-:Y:S01]  /*3100*/  UMOV UR26, 0x400 ;  /* 0x00000400001a7882 */ /* 0x000fe20000000000 */
[----:B------:R-:W-:-:S06]  /*3110*/  NOP ;  /* 0x0000000000007918 */ /* 0x000fcc0000000000 */
[----:B------:R-:W-:Y:S06]  /*3120*/  BAR.ARV 0x6, 0xa0 ;  /* 0x0182800000007b1d */ /* 0x000fec0000002000 */
[----:B------:R-:W4:Y:S01]  /*3130*/  LDCU UR5, c[0x0][0x38c] ;  /* 0x00007180ff0577ac */ /* 0x000f220008000800 */
[----:B------:R-:W-:Y:S01]  /*3140*/  LOP3.LUT R2, R2, 0xffff, RZ, 0xc0, !PT ;  /* 0x0000ffff02027812 */ /* 0x000fe200078ec0ff */
[----:B------:R-:W-:Y:S01]  /*3150*/  IMAD.MOV.U32 R11, RZ, RZ, 0x1 ;  /* 0x00000001ff0b7424 */ /* 0x000fe200078e00ff */
[----:B------:R-:W-:Y:S01]  /*3160*/  CS2R R8, SRZ ;  /* 0x0000000000087805 */ /* 0x000fe2000001ff00 */
[----:B------:R-:W1:Y:S01]  /*3170*/  LDCU UR7, c[0x0][0x38c] ;  /* 0x00007180ff0777ac */ /* 0x000e620008000800 */
[----:B------:R-:W-:Y:S01]  /*3180*/  R2UR UR27, R2 ;  /* 0x00000000021b72ca */ /* 0x000fe200000e0000 */
[----:B------:R-:W-:Y:S01]  /*3190*/  IMAD.MOV.U32 R10, RZ, RZ, RZ ;  /* 0x000000ffff0a7224 */ /* 0x000fe200078e00ff */
[----:B------:R-:W-:Y:S01]  /*31a0*/  UMOV UR30, URZ ;  /* 0x000000ff001e7c82 */ /* 0x000fe20008000000 */
[----:B------:R-:W-:Y:S01]  /*31b0*/  UMOV UR24, URZ ;  /* 0x000000ff00187c82 */ /* 0x000fe20008000000 */
[----:B---3--:R-:W-:Y:S01]  /*31c0*/  ULEA UR26, UR4, UR26, 0x18 ;  /* 0x0000001a041a7291 */ /* 0x008fe2000f8ec0ff */
[----:B------:R-:W-:Y:S01]  /*31d0*/  UMOV UR38, 0x0 ;  /* 0x0000000000267882 */ /* 0x000fe20000000000 */
[----:B------:R-:W-:-:S02]  /*31e0*/  UMOV UR39, 0x4400910 ;  /* 0x0440091000277882 */ /* 0x000fc40000000000 */
[----:B------:R-:W-:Y:S02]  /*31f0*/  UIADD3 UR4, UPT, UPT, UR26, 0x8800, URZ ;  /* 0x000088001a047890 */ /* 0x000fe4000fffe0ff */
[----:B------:R-:W-:Y:S02]  /*3200*/  UIADD3 UR6, UPT, UPT, UR26, 0x10800, URZ ;  /* 0x000108001a067890 */ /* 0x000fe4000fffe0ff */
[----:B----4-:R-:W-:Y:S01]  /*3210*/  UIADD3 UR5, UPT, UPT, UR5, 0x1f, URZ ;  /* 0x0000001f05057890 */ /* 0x010fe2000fffe0ff */
[----:B--2---:R-:W2:Y:S01]  /*3220*/  LDS R0, [UR26+0x140] ;  /* 0x0001401aff007984 */ /* 0x004ea20008000800 */
[----:B-1----:R-:W-:Y:S01]  /*3230*/  UMOV UR36, 0x0 ;  /* 0x0000000000247882 */ /* 0x002fe20000000000 */
[----:B------:R-:W-:Y:S01]  /*3240*/  UMOV UR37, 0x4400910 ;  /* 0x0440091000257882 */ /* 0x000fe20000000000 */
[----:B------:R-:W-:Y:S02]  /*3250*/  USHF.R.S32.HI UR40, URZ, 0x1f, UR5 ;  /* 0x0000001fff287899 */ /* 0x000fe40008011405 */
[----:B------:R-:W-:-:S02]  /*3260*/  UISETP.GE.AND UP4, UPT, UR7, 0x1, UPT ;  /* 0x000000010700788c */ /* 0x000fc4000bf86270 */
[----:B------:R-:W-:Y:S02]  /*3270*/  ULEA.HI UR40, UR40, UR5, URZ, 0x5 ;  /* 0x0000000528287291 */ /* 0x000fe4000f8f28ff */
[----:B------:R-:W-:Y:S02]  /*3280*/  USHF.R.U32.HI UR5, URZ, 0x4, UR4 ;  /* 0x00000004ff057899 */ /* 0x000fe40008011604 */
[----:B------:R-:W-:Y:S02]  /*3290*/  USHF.R.S32.HI UR40, URZ, 0x5, UR40 ;  /* 0x00000005ff287899 */ /* 0x000fe40008011428 */
[----:B------:R-:W-:Y:S02]  /*32a0*/  USHF.R.U32.HI UR4, URZ, 0x4, UR6 ;  /* 0x00000004ff047899 */ /* 0x000fe40008011606 */
[----:B------:R-:W-:Y:S02]  /*32b0*/  UISETP.LT.AND UP0, UPT, UR40, 0x1, UPT ;  /* 0x000000012800788c */ /* 0x000fe4000bf01270 */
[----:B------:R-:W-:-:S02]  /*32c0*/  ULOP3.LUT UR5, UR5, 0x3fff, URZ, 0xc0, !UPT ;  /* 0x00003fff05057892 */ /* 0x000fc4000f8ec0ff */
[----:B------:R-:W-:Y:S02]  /*32d0*/  ULOP3.LUT UR4, UR4, 0x3fff, URZ, 0xc0, !UPT ;  /* 0x00003fff04047892 */ /* 0x000fe4000f8ec0ff */
[----:B------:R-:W-:Y:S02]  /*32e0*/  USEL UR41, UR40, 0x1, !UP0 ;  /* 0x0000000128297887 */ /* 0x000fe4000c000000 */
[----:B------:R-:W-:Y:S02]  /*32f0*/  ULOP3.LUT UR28, UR5, 0x10000, URZ, 0xfc, !UPT ;  /* 0x00010000051c7892 */ /* 0x000fe4000f8efcff */
[----:B------:R-:W-:Y:S02]  /*3300*/  ULOP3.LUT UR29, UR4, 0x10000, URZ, 0xfc, !UPT ;  /* 0x00010000041d7892 */ /* 0x000fe4000f8efcff */
[----:B------:R-:W-:Y:S01]  /*3310*/  UIADD3 UR41, UPT, UPT, -UR41, URZ, URZ ;  /* 0x000000ff29297290 */ /* 0x000fe2000fffe1ff */
[----:B------:R-:W-:Y:S01]  /*3320*/  UMOV UR34, 0x0 ;  /* 0x0000000000227882 */ /* 0x000fe20000000000 */
[----:B------:R-:W-:Y:S01]  /*3330*/  UMOV UR35, 0x4400910 ;  /* 0x0440091000237882 */ /* 0x000fe20000000000 */
[----:B------:R-:W-:Y:S01]  /*3340*/  UMOV UR32, 0x0 ;  /* 0x0000000000207882 */ /* 0x000fe20000000000 */
[----:B------:R-:W-:Y:S01]  /*3350*/  UMOV UR33, 0x4400910 ;  /* 0x0440091000217882 */ /* 0x000fe20000000000 */
[----:B--2---:R-:W-:-:S15]  /*3360*/  R2UR UR42, R0 ;  /* 0x00000000002a72ca */ /* 0x004fde00000e0000 */
.L_x_66:
[----:B------:R-:W-:Y:S02]  /*3370*/  LEA R0, R10, UR26, 0x3 ;  /* 0x0000001a0a007c11 */ /* 0x000fe4000f8e18ff */
[----:B------:R-:W-:Y:S02]  /*3380*/  SHF.L.U32 R5, R9, 0x1f, RZ ;  /* 0x0000001f09057819 */ /* 0x000fe400000006ff */
[----:B------:R-:W-:Y:S01]  /*3390*/  PLOP3.LUT P0, PT, PT, PT, UP4, 0x80, 0x8 ;  /* 0x000000000008781c */ /* 0x000fe20003f0f048 */
[----:B------:R-:W-:Y:S01]  /*33a0*/  VIADD R3, R0, 0xa0 ;  /* 0x000000a000037836 */ /* 0x000fe20000000000 */
[----:B-1----:R-:W1:Y:S02]  /*33b0*/  SYNCS.PHASECHK.TRANS64.TRYWAIT P1, [R0+URZ+0x90], R5 ;  /* 0x00009005000075a7 */ /* 0x002e6400080211ff */
[----:B-1-3--:R-:W-:Y:S09]  /*33c0*/  @!P1 BRA `(.L_x_60) ;  /* 0x0000008400d09947 */ /* 0x00aff20003800000 */
.L_x_189:
[----:B------:R-:W-:Y:S01]  /*33d0*/  LEA R4, R10, UR26, 0x4 ;  /* 0x0000001a0a047c11 */ /* 0x000fe2000f8e20ff */
[----:B------:R-:W-:Y:S01]  /*33e0*/  @UP4 ULEA UR4, UR24, UR26, 0x3 ;  /* 0x0000001a18044291 */ /* 0x000fe2000f8e18ff */
[----:B------:R-:W-:Y:S01]  /*33f0*/  PLOP3.LUT P2, PT, PT, PT, PT, 0x80, 0x8 ;  /* 0x000000000008781c */ /* 0x000fe20003f4f070 */
[----:B------:R-:W-:Y:S01]  /*3400*/  ULEA UR31, UR30, UR26, 0x3 ;  /* 0x0000001a1e1f7291 */ /* 0x000fe2000f8e18ff */
[----:B------:R-:W-:Y:S02]  /*3410*/  PRMT R3, RZ, 0x654, R3 ;  /* 0x00000654ff037816 */ /* 0x000fe40000000003 */
[----:B-1----:R-:W1:Y:S01]  /*3420*/  LDS.128 R4, [R4+0x120] ;  /* 0x0001200004047984 */ /* 0x002e620000000c00 */
[----:B------:R-:W-:Y:S02]  /*3430*/  @P0 SHF.L.U32 R2, R8, 0x1f, RZ ;  /* 0x0000001f08020819 */ /* 0x000fe400000006ff */
[----:B------:R-:W-:Y:S01]  /*3440*/  SHF.L.U32 R0, R11, 0x1f, RZ ;  /* 0x0000001f0b007819 */ /* 0x000fe200000006ff */
[----:B------:R-:W-:Y:S01]  /*3450*/  @!PT LDS RZ, [RZ] ;  /* 0x00000000fffff984 */ /* 0x000fe20000000800 */
[----:B------:R-:W-:Y:S01]  /*3460*/  @!PT LDS RZ, [RZ] ;  /* 0x00000000fffff984 */ /* 0x000fe20000000800 */
[----:B------:R-:W-:Y:S01]  /*3470*/  @!PT LDS RZ, [RZ] ;  /* 0x00000000fffff984 */ /* 0x000fe20000000800 */
[----:B------:R-:W-:Y:S01]  /*3480*/  @!PT LDS RZ, [RZ] ;  /* 0x00000000fffff984 */ /* 0x000fe20000000800 */
[----:B------:R2:W-:Y:S06]  /*3490*/  MEMBAR.ALL.CTA ;  /* 0x0000000000007992 */ /* 0x0005ec0000008000 */
[----:B--2---:R-:W2:Y:S02]  /*34a0*/  FENCE.VIEW.ASYNC.S ;  /* 0x00000000000073c6 */ /* 0x004ea40000000000 */
[----:B--2---:R2:W-:Y:S01]  /*34b0*/  SYNCS.ARRIVE.TRANS64.RED.A1T0 RZ, [R3+URZ], RZ ;  /* 0x000000ff03ff79a7 */ /* 0x0045e200081004ff */
[----:B------:R2:W3:Y:S01]  /*34c0*/  @P0 SYNCS.PHASECHK.TRANS64.TRYWAIT P2, [UR4], R2 ;  /* 0x00000002ff0005a7 */ /* 0x0004e20008041104 */
[----:B------:R-:W-:Y:S01]  /*34d0*/  ULEA.HI UR4, UR30, UR30, URZ, 0x1 ;  /* 0x0000001e1e047291 */ /* 0x000fe2000f8f08ff */
[----:B-1----:R-:W-:-:S03]  /*34e0*/  LOP3.LUT P1, RZ, R6, 0x1, RZ, 0xc0, !PT ;  /* 0x0000000106ff7812 */ /* 0x002fc6000782c0ff */
[----:B------:R-:W-:Y:S02]  /*34f0*/  USHF.L.U32 UR11, UR4, 0x7, URZ ;  /* 0x00000007040b7899 */ /* 0x000fe400080006ff */
[----:B------:R-:W-:Y:S02]  /*3500*/  ULOP3.LUT UR4, UR4, 0xffe, URZ, 0xc0, !UPT ;  /* 0x00000ffe04047892 */ /* 0x000fe4000f8ec0ff */
[----:B------:R-:W-:Y:S02]  /*3510*/  ULOP3.LUT UR11, UR11, 0xffffff00, URZ, 0xc0, !UPT ;  /* 0xffffff000b0b7892 */ /* 0x000fe4000f8ec0ff */
[----:B------:R-:W-:Y:S02]  /*3520*/  UIADD3 UR4, UPT, UPT, -UR4, UR30, URZ ;  /* 0x0000001e04047290 */ /* 0x000fe4000fffe1ff */
[----:B------:R-:W-:Y:S01]  /*3530*/  UIADD3 UR11, UPT, UPT, UR42, UR11, URZ ;  /* 0x0000000b2a0b7290 */ /* 0x000fe2000fffe0ff */
[----:B------:R-:W1:Y:S03]  /*3540*/  SYNCS.PHASECHK.TRANS64.TRYWAIT P0, [UR31+0xd0], R0 ;  /* 0x0000d000ff0075a7 */ /* 0x000e66000800111f */
[----:B------:R-:W-:Y:S01]  /*3550*/  ULEA UR11, UR4, UR11, 0x14 ;  /* 0x0000000b040b7291 */ /* 0x000fe2000f8ea0ff */
[----:B-123--:R-:W-:Y:S11]  /*3560*/  @!P0 BRA `(.L_x_61) ;  /* 0x00000084007c8947 */ /* 0x00eff60003800000 */
.L_x_191:
[----:B------:R-:W-:Y:S01]  /*3570*/  IADD3 R10, PT, PT, R10, 0x1, RZ ;  /* 0x000000010a0a7810 */ /* 0x000fe20007ffe0ff */
[----:B------:R-:W-:Y:S06]  /*3580*/  BRA.U !UP4, `(.L_x_62) ;  /* 0x000000010cc07547 */ /* 0x000fec000b800000 */
[----:B------:R-:W-:Y:S01]  /*3590*/  UPLOP3.LUT UP2, UPT, UPT, UPT, UPT, 0x40, 0x4 ;  /* 0x000000000004789c */ /* 0x000fe20003f4e870 */
[----:B------:R-:W-:Y:S01]  /*35a0*/  UMOV UR23, UR41 ;  /* 0x0000002900177c82 */ /* 0x000fe20008000000 */
[----:B------:R-:W-:Y:S01]  /*35b0*/  UMOV UR22, UR40 ;  /* 0x0000002800167c82 */ /* 0x000fe20008000000 */
[----:B------:R-:W-:-:S08]  /*35c0*/  UMOV UR10, UR24 ;  /* 0x00000018000a7c82 */ /* 0x000fd00008000000 */
.L_x_65:
[----:B------:R-:W-:Y:S02]  /*35d0*/  UIADD3 UR23, UPT, UPT, UR23, 0x1, URZ ;  /* 0x0000000117177890 */ /* 0x000fe4000fffe0ff */
[----:B--2---:R-:W-:Y:S02]  /*35e0*/  ULEA UR5, UR10, UR26, 0x3 ;  /* 0x0000001a0a057291 */ /* 0x004fe4000f8e18ff */
[----:B------:R-:W-:Y:S01]  /*35f0*/  UISETP.NE.AND UP3, UPT, UR23, URZ, UPT ;  /* 0x000000ff1700728c */ /* 0x000fe2000bf65270 */
[----:B---3--:R-:W-:Y:S10]  /*3600*/  @P2 BRA `(.L_x_63) ;  /* 0x00000000000c2947 */ /* 0x008ff40003800000 */
[----:B-1----:R-:W-:Y:S04]  /*3610*/  SHF.L.U32 R3, R8, 0x1f, RZ ;  /* 0x0000001f08037819 */ /* 0x002fe800000006ff */
[----:B------:R-:W1:Y:S02]  /*3620*/  SYNCS.PHASECHK.TRANS64.TRYWAIT P0, [UR5], R3 ;  /* 0x00000003ff0075a7 */ /* 0x000e640008001105 */
[----:B-1----:R-:W-:Y:S05]  /*3630*/  @!P0 BRA `(.L_x_64) ;  /* 0x0000008400608947 */ /* 0x002fea0003800000 */
.L_x_63:
[----:B------:R-:W-:Y:S01]  /*3640*/  UISETP.NE.AND UP0, UPT, UR22, 0x1, UPT ;  /* 0x000000011600788c */ /* 0x000fe2000bf05270 */
[----:B------:R-:W-:Y:S01]  /*3650*/  PLOP3.LUT P2, PT, PT, PT, PT, 0x80, 0x8 ;  /* 0x000000000008781c */ /* 0x000fe20003f4f070 */
[----:B------:R-:W-:Y:S02]  /*3660*/  UIADD3 UR4, UPT, UPT, UR10, 0x1, URZ ;  /* 0x000000010a047890 */ /* 0x000fe4000fffe0ff */
[----:B------:R-:W-:Y:S02]  /*3670*/  UIADD3 UR25, UPT, UPT, UR5, 0x20, URZ ;  /* 0x0000002005197890 */ /* 0x000fe4000fffe0ff */
[----:B------:R-:W-:Y:S01]  /*3680*/  UISETP.NE.AND UP1, UPT, UR4, 0x4, UPT ;  /* 0x000000040400788c */ /* 0x000fe2000bf25270 */
[----:B------:R-:W-:Y:S01]  /*3690*/  PLOP3.LUT P0, PT, PT, PT, UP0, 0x80, 0x8 ;  /* 0x000000000008781c */ /* 0x000fe20003f0f008 */
[----:B------:R-:W-:Y:S02]  /*36a0*/  UIADD3 UR22, UPT, UPT, UR22, -0x1, URZ ;  /* 0xffffffff16167890 */ /* 0x000fe4000fffe0ff */
[----:B------:R-:W-:Y:S02]  /*36b0*/  USEL UR6, URZ, 0x1, UP1 ;  /* 0x00000001ff067887 */ /* 0x000fe40008800000 */
[----:B------:R-:W-:Y:S01]  /*36c0*/  USEL UR24, UR4, URZ, UP1 ;  /* 0x000000ff04187287 */ /* 0x000fe20008800000 */
[----:B------:R-:W-:Y:S01]  /*36d0*/  UMOV UR7, 0x40004040 ;  /* 0x4000404000077882 */ /* 0x000fe20000000000 */
[----:B------:R-:W-:Y:S02]  /*36e0*/  UMOV UR5, 0x40004040 ;  /* 0x4000404000057882 */ /* 0x000fe40000000000 */
[----:B------:R-:W-:Y:S01]  /*36f0*/  @UP0 ULEA UR4, UR24, UR26, 0x3 ;  /* 0x0000001a18040291 */ /* 0x000fe2000f8e18ff */
[----:B------:R-:W-:Y:S01]  /*3700*/  LOP3.LUT R8, R8, UR6, RZ, 0x3c, !PT ;  /* 0x0000000608087c12 */ /* 0x000fe2000f8e3cff */
[----:B------:R-:W-:Y:S01]  /*3710*/  ULEA UR6, UR10, UR29, 0xb ;  /* 0x0000001d0a067291 */ /* 0x000fe2000f8e58ff */
[----:B------:R-:W-:Y:S02]  /*3720*/  UMOV UR21, 0x40004040 ;  /* 0x4000404000157882 */ /* 0x000fe40000000000 */
[----:B-1----:R-:W-:Y:S01]  /*3730*/  @P0 SHF.L.U32 R0, R8, 0x1f, RZ ;  /* 0x0000001f08000819 */ /* 0x002fe200000006ff */
[----:B------:R-:W-:Y:S02]  /*3740*/  UIADD3 UR20, UPT, UPT, UR6, 0x2, URZ ;  /* 0x0000000206147890 */ /* 0x000fe4000fffe0ff */
[----:B------:R-:W-:Y:S01]  /*3750*/  UIADD3 UR16, UPT, UPT, UR6, 0x4, URZ ;  /* 0x0000000406107890 */ /* 0x000fe2000fffe0ff */
[----:B------:R2:W3:Y:S01]  /*3760*/  @P0 SYNCS.PHASECHK.TRANS64.TRYWAIT P2, [UR4], R0 ;  /* 0x00000000ff0005a7 */ /* 0x0004e20008041104 */
[----:B------:R-:W-:Y:S02]  /*3770*/  ULEA UR4, UR10, UR28, 0x9 ;  /* 0x0000001c0a047291 */ /* 0x000fe4000f8e48ff */
[----:B------:R-:W-:Y:S02]  /*3780*/  UIADD3 UR12, UPT, UPT, UR6, 0x6, URZ ;  /* 0x00000006060c7890 */ /* 0x000fe4000fffe0ff */
[----:B------:R-:W-:Y:S02]  /*3790*/  UIADD3 UR18, UPT, UPT, UR4, 0x2, URZ ;  /* 0x0000000204127890 */ /* 0x000fe4000fffe0ff */
[----:B------:R-:W-:Y:S02]  /*37a0*/  UIADD3 UR14, UPT, UPT, UR4, 0x4, URZ ;  /* 0x00000004040e7890 */ /* 0x000fe4000fffe0ff */
[----:B------:R-:W-:Y:S01]  /*37b0*/  UIADD3 UR8, UPT, UPT, UR4, 0x6, URZ ;  /* 0x0000000604087890 */ /* 0x000fe2000fffe0ff */
[----:B------:R2:W-:Y:S01]  /*37c0*/  UTCHMMA gdesc[UR4], gdesc[UR6], tmem[UR11], tmem[UR38], idesc[UR39], UP2 ;  /* 0x00ff2606040075ea */ /* 0x0005e2000900000b */
[----:B------:R-:W-:Y:S01]  /*37d0*/  UPLOP3.LUT UP2, UPT, UPT, UPT, UPT, 0x80, 0x8 ;  /* 0x000000000008789c */ /* 0x000fe20003f4f070 */
[----:B------:R-:W-:Y:S01]  /*37e0*/  UMOV UR19, 0x40004040 ;  /* 0x4000404000137882 */ /* 0x000fe20000000000 */
[----:B------:R-:W-:Y:S01]  /*37f0*/  UMOV UR17, 0x40004040 ;  /* 0x4000404000117882 */ /* 0x000fe20000000000 */
[----:B------:R2:W-:Y:S01]  /*3800*/  UTCHMMA gdesc[UR18], gdesc[UR20], tmem[UR11], tmem[UR36], idesc[UR37], UPT ;  /* 0x00ff2414120075ea */ /* 0x0005e2000b80000b */
[----:B------:R-:W-:Y:S01]  /*3810*/  UMOV UR15, 0x40004040 ;  /* 0x40004040000f7882 */ /* 0x000fe20000000000 */
[----:B------:R-:W-:Y:S01]  /*3820*/  UMOV UR13, 0x40004040 ;  /* 0x40004040000d7882 */ /* 0x000fe20000000000 */
[----:B------:R-:W-:Y:S01]  /*3830*/  UMOV UR9, 0x40004040 ;  /* 0x4000404000097882 */ /* 0x000fe20000000000 */
[----:B------:R2:W-:Y:S01]  /*3840*/  UTCHMMA gdesc[UR14], gdesc[UR16], tmem[UR11], tmem[UR34], idesc[UR35], UPT ;  /* 0x00ff22100e0075ea */ /* 0x0005e2000b80000b */
[----:B------:R2:W-:Y:S01]  /*3850*/  UTCHMMA gdesc[UR8], gdesc[UR12], tmem[UR11], tmem[UR32], idesc[UR33], UPT ;  /* 0x00ff200c080075ea */ /* 0x0005e2000b80000b */
[----:B------:R2:W-:Y:S01]  /*3860*/  UTCBAR.MULTICAST [UR25], URZ, UR27 ;  /* 0x000000ff190073e9 */ /* 0x0005e2000800081b */
[----:B------:R-:W-:Y:S01]  /*3870*/  UMOV UR10, UR24 ;  /* 0x00000018000a7c82 */ /* 0x000fe20008000000 */
[----:B------:R-:W-:Y:S05]  /*3880*/  BRA.U UP3, `(.L_x_65) ;  /* 0xfffffffd03507547 */ /* 0x000fea000b83ffff */
.L_x_62:
[----:B--2---:R-:W-:Y:S01]  /*3890*/  UIADD3 UR4, UPT, UPT, UR30, 0x1, URZ ;  /* 0x000000011e047890 */ /* 0x004fe2000fffe0ff */
[C---:B------:R-:W-:Y:S01]  /*38a0*/  ISETP.NE.AND P0, PT, R10.reuse, 0x2, PT ;  /* 0x000000020a00780c */ /* 0x040fe20003f05270 */
[----:B------:R-:W-:Y:S02]  /*38b0*/  UIADD3 UR5, UPT, UPT, UR31, 0xb0, URZ ;  /* 0x000000b01f057890 */ /* 0x000fe4000fffe0ff */
[----:B------:R-:W-:Y:S01]  /*38c0*/  UISETP.NE.AND UP0, UPT, UR4, 0x4, UPT ;  /* 0x000000040400788c */ /* 0x000fe2000bf05270 */
[----:B-1----:R-:W-:Y:S02]  /*38d0*/  SEL R0, RZ, 0x1, P0 ;  /* 0x00000001ff007807 */ /* 0x002fe40000000000 */
[----:B------:R-:W-:Y:S01]  /*38e0*/  SEL R10, R10, RZ, P0 ;  /* 0x000000ff0a0a7207 */ /* 0x000fe20000000000 */
[----:B------:R-:W-:Y:S01]  /*38f0*/  USEL UR6, URZ, 0x1, UP0 ;  /* 0x00000001ff067887 */ /* 0x000fe20008000000 */
[----:B------:R-:W-:Y:S01]  /*3900*/  LOP3.LUT R9, R9, R0, RZ, 0x3c, !PT ;  /* 0x0000000009097212 */ /* 0x000fe200078e3cff */
[----:B------:R-:W-:Y:S01]  /*3910*/  USEL UR30, UR4, URZ, UP0 ;  /* 0x000000ff041e7287 */ /* 0x000fe20008000000 */
[----:B------:R1:W-:Y:S03]  /*3920*/  UTCBAR [UR5], URZ ;  /* 0x000000ff050073e9 */ /* 0x0003e600080000ff */
[----:B------:R-:W-:Y:S01]  /*3930*/  LOP3.LUT R11, R11, UR6, RZ, 0x3c, !PT ;  /* 0x000000060b0b7c12 */ /* 0x000fe2000f8e3cff */
[----:B------:R-:W-:Y:S07]  /*3940*/  @P1 BRA `(.L_x_66) ;  /* 0xfffffff800881947 */ /* 0x000fee000383ffff */
[----:B------:R-:W2:Y:S01]  /*3950*/  S2UR UR8, SR_CgaCtaId ;  /* 0x00000000000879c3 */ /* 0x000ea20000008800 */
[----:B------:R-:W-:Y:S01]  /*3960*/  ELECT P0, URZ, PT ;  /* 0x0000000000ff782f */ /* 0x000fe20003800000 */
[----:B------:R-:W-:Y:S01]  /*3970*/  IMAD.MOV.U32 R0, RZ, RZ, 0x1 ;  /* 0x00000001ff007424 */ /* 0x000fe200078e00ff */
[----:B------:R-:W-:Y:S01]  /*3980*/  UIADD3 UR26, UPT, UPT, UR26, 0xd0, URZ ;  /* 0x000000d01a1a7890 */ /* 0x000fe2000fffe0ff */
[----:B------:R-:W-:Y:S01]  /*3990*/  SHF.L.U32 R3, R11, 0x1f, RZ ;  /* 0x0000001f0b037819 */ /* 0x000fe200000006ff */
[----:B------:R-:W-:-:S03]  /*39a0*/  UMOV UR4, 0x40 ;  /* 0x0000004000047882 */ /* 0x000fc60000000000 */
[----:B------:R-:W-:Y:S01]  /*39b0*/  UVIRTCOUNT.DEALLOC.SMPOOL 0x80 ;  /* 0x000000800000784c */ /* 0x000fe20000000000 */
[----:B--2---:R-:W-:Y:S02]  /*39c0*/  ULEA UR8, UR8, UR4, 0x18 ;  /* 0x0000000408087291 */ /* 0x004fe4000f8ec0ff */
[----:B------:R-:W-:-:S07]  /*39d0*/  ULEA UR4, UR30, UR26, 0x3 ;  /* 0x0000001a1e047291 */ /* 0x000fce000f8e18ff */
[----:B------:R2:W-:Y:S02]  /*39e0*/  @P0 STS.U8 [UR8+0x1c], R0 ;  /* 0x00001c00ff000988 */ /* 0x0005e40008000008 */
[----:B------:R-:W4:Y:S02]  /*39f0*/  SYNCS.PHASECHK.TRANS64.TRYWAIT P0, [UR4], R3 ;  /* 0x00000003ff0075a7 */ /* 0x000f240008001104 */
[----:B--2-4-:R-:W-:Y:S05]  /*3a00*/  @!P0 BRA `(.L_x_67) ;  /* 0x0000008000848947 */ /* 0x014fea0003800000 */
.L_x_194:
[----:B------:R-:W-:-:S04]  /*3a10*/  UIADD3 UR4, UPT, UPT, UR30, 0x1, URZ ;  /* 0x000000011e047890 */ /* 0x000fc8000fffe0ff */
[----:B------:R-:W-:-:S04]  /*3a20*/  UISETP.NE.AND UP0, UPT, UR4, 0x4, UPT ;  /* 0x000000040400788c */ /* 0x000fc8000bf05270 */
[----:B------:R-:W-:Y:S02]  /*3a30*/  USEL UR6, URZ, 0x1, UP0 ;  /* 0x00000001ff067887 */ /* 0x000fe40008000000 */
[----:B------:R-:W-:-:S04]  /*3a40*/  USEL UR4, UR4, URZ, UP0 ;  /* 0x000000ff04047287 */ /* 0x000fc80008000000 */
[----:B-1----:R-:W-:Y:S01]  /*3a50*/  ULEA UR5, UR4, UR26, 0x3 ;  /* 0x0000001a04057291 */ /* 0x002fe2000f8e18ff */
[----:B------:R-:W-:-:S04]  /*3a60*/  LOP3.LUT R2, R11, UR6, RZ, 0x3c, !PT ;  /* 0x000000060b027c12 */ /* 0x000fc8000f8e3cff */
[----:B--2---:R-:W-:-:S04]  /*3a70*/  SHF.L.U32 R3, R2, 0x1f, RZ ;  /* 0x0000001f02037819 */ /* 0x004fc800000006ff */
[----:B------:R-:W1:Y:S02]  /*3a80*/  SYNCS.PHASECHK.TRANS64.TRYWAIT P0, [UR5], R3 ;  /* 0x00000003ff0075a7 */ /* 0x000e640008001105 */
[----:B-1----:R-:W-:Y:S05]  /*3a90*/  @!P0 BRA `(.L_x_68) ;  /* 0x0000008000788947 */ /* 0x002fea0003800000 */
.L_x_196:
        /* <DEDUP_REMOVED lines=9> */
.L_x_198:
[----:B------:R-:W-:-:S04]  /*3b30*/  UIADD3 UR4, UPT, UPT, UR4, 0x1, URZ ;  /* 0x0000000104047890 */ /* 0x000fc8000fffe0ff */
[----:B------:R-:W-:-:S04]  /*3b40*/  UISETP.NE.AND UP0, UPT, UR4, 0x4, UPT ;  /* 0x000000040400788c */ /* 0x000fc8000bf05270 */
[----:B------:R-:W-:Y:S02]  /*3b50*/  USEL UR5, URZ, 0x1, UP0 ;  /* 0x00000001ff057887 */ /* 0x000fe40008000000 */
[----:B------:R-:W-:-:S04]  /*3b60*/  USEL UR4, UR4, URZ, UP0 ;  /* 0x000000ff04047287 */ /* 0x000fc80008000000 */
[----:B------:R-:W-:Y:S01]  /*3b70*/  ULEA UR4, UR4, UR26, 0x3 ;  /* 0x0000001a04047291 */ /* 0x000fe2000f8e18ff */
[----:B-1----:R-:W-:-:S04]  /*3b80*/  LOP3.LUT R3, R2, UR5, RZ, 0x3c, !PT ;  /* 0x0000000502037c12 */ /* 0x002fc8000f8e3cff */
[----:B------:R-:W-:-:S04]  /*3b90*/  SHF.L.U32 R3, R3, 0x1f, RZ ;  /* 0x0000001f03037819 */ /* 0x000fc800000006ff */
[----:B------:R-:W1:Y:S02]  /*3ba0*/  SYNCS.PHASECHK.TRANS64.TRYWAIT P0, [UR4], R3 ;  /* 0x00000003ff0075a7 */ /* 0x000e640008001104 */
[----:B-1----:R-:W-:Y:S05]  /*3bb0*/  @!P0 BRA `(.L_x_70) ;  /* 0x0000008000608947 */ /* 0x002fea0003800000 */
.L_x_200:
[----:B------:R-:W-:Y:S01]  /*3bc0*/  NOP ;  /* 0x0000000000007918 */ /* 0x000fe20000000000 */
[----:B-1----:R-:W1:Y:S01]  /*3bd0*/  LDS R0, [UR8+0x14] ;  /* 0x00001408ff007984 */ /* 0x002e620008000800 */
[----:B------:R-:W-:Y:S01]  /*3be0*/  ULOP3.LUT UR4, UR42, 0xffff, URZ, 0xc0, !UPT ;  /* 0x0000ffff2a047892 */ /* 0x000fe2000f8ec0ff */
[----:B------:R-:W-:Y:S01]  /*3bf0*/  UMOV UR5, 0xffff ;  /* 0x0000ffff00057882 */ /* 0x000fe20000000000 */
[----:B------:R-:W-:Y:S02]  /*3c00*/  UMOV UR6, 0x1 ;  /* 0x0000000100067882 */ /* 0x000fe40000000000 */
[----:B------:R-:W-:-:S04]  /*3c10*/  USHF.R.U32.HI UR4, URZ, 0x5, UR4 ;  /* 0x00000005ff047899 */ /* 0x000fc80008011604 */
[----:B------:R-:W-:Y:S02]  /*3c20*/  USHF.L.U32 UR5, UR5, UR4, URZ ;  /* 0x0000000405057299 */ /* 0x000fe400080006ff */
[----:B------:R-:W-:-:S04]  /*3c30*/  USHF.L.U32 UR4, UR6, UR4, URZ ;  /* 0x0000000406047299 */ /* 0x000fc800080006ff */
[----:B-1----:R-:W-:-:S04]  /*3c40*/  LOP3.LUT R0, R0, UR5, RZ, 0xc0, !PT ;  /* 0x0000000500007c12 */ /* 0x002fc8000f8ec0ff */
[----:B------:R-:W-:-:S13]  /*3c50*/  ISETP.NE.AND P0, PT, R0, UR5, PT ;  /* 0x0000000500007c0c */ /* 0x000fda000bf05270 */
[----:B------:R-:W-:Y:S05]  /*3c60*/  @P0 BRA `(.L_x_71) ;  /* 0x0000000000580947 */ /* 0x000fea0003800000 */
[----:B------:R-:W1:Y:S02]  /*3c70*/  LDS R0, [UR8+0x18] ;  /* 0x00001808ff007984 */ /* 0x000e640008000800 */
[----:B-1----:R-:W-:-:S04]  /*3c80*/  LOP3.LUT R0, R0, UR4, RZ, 0xc0, !PT ;  /* 0x0000000400007c12 */ /* 0x002fc8000f8ec0ff */
[----:B------:R-:W-:-:S13]  /*3c90*/  ISETP.NE.AND P0, PT, R0, UR4, PT ;  /* 0x0000000400007c0c */ /* 0x000fda000bf05270 */
[----:B------:R-:W-:Y:S05]  /*3ca0*/  @P0 BRA `(.L_x_72) ;  /* 0x00000000003c0947 */ /* 0x000fea0003800000 */
[----:B------:R-:W1:Y:S01]  /*3cb0*/  S2R R2, SR_LANEID ;  /* 0x0000000000027919 */ /* 0x000e620000000000 */
[----:B------:R-:W-:Y:S01]  /*3cc0*/  ULOP3.LUT UR5, URZ, UR5, URZ, 0x33, !UPT ;  /* 0x00000005ff057292 */ /* 0x000fe2000f8e33ff */
[----:B------:R-:W-:Y:S01]  /*3cd0*/  LOP3.LUT R4, RZ, UR4, RZ, 0x33, !PT ;  /* 0x00000004ff047c12 */ /* 0x000fe2000f8e33ff */
[----:B------:R-:W-:Y:S02]  /*3ce0*/  VOTEU.ANY UR4, UPT, PT ;  /* 0x0000000000047886 */ /* 0x000fe400038e0100 */
[----:B------:R-:W-:Y:S01]  /*3cf0*/  UFLO.U32 UR4, UR4 ;  /* 0x00000004000472bd */ /* 0x000fe200080e0000 */
[----:B------:R-:W2:Y:S01]  /*3d00*/  REDUX UR6, R4 ;  /* 0x00000000040673c4 */ /* 0x000ea20000000000 */
[----:B------:R-:W-:-:S06]  /*3d10*/  IMAD.U32 R0, RZ, RZ, UR5 ;  /* 0x00000005ff007e24 */ /* 0x000fcc000f8e00ff */
[----:B------:R4:W-:Y:S01]  /*3d20*/  UTCATOMSWS.AND URZ, UR5 ;  /* 0x0000000500ff79e3 */ /* 0x0009e20008000000 */
[----:B------:R-:W3:Y:S01]  /*3d30*/  REDUX UR7, R0 ;  /* 0x00000000000773c4 */ /* 0x000ee20000000000 */
[----:B-1----:R-:W-:Y:S01]  /*3d40*/  ISETP.EQ.U32.AND P0, PT, R2, UR4, PT ;  /* 0x0000000402007c0c */ /* 0x002fe2000bf02070 */
[----:B--2---:R-:W-:Y:S01]  /*3d50*/  IMAD.U32 R2, RZ, RZ, UR6 ;  /* 0x00000006ff027e24 */ /* 0x004fe2000f8e00ff */
[----:B---3--:R-:W-:-:S11]  /*3d60*/  MOV R3, UR7 ;  /* 0x0000000700037c02 */ /* 0x008fd60008000f00 */
[----:B------:R4:W-:Y:S04]  /*3d70*/  @P0 ATOMS.AND RZ, [UR8+0x14], R3 ;  /* 0x00001403ffff098c */ /* 0x0009e8000a800008 */
[----:B------:R4:W-:Y:S01]  /*3d80*/  @P0 ATOMS.AND RZ, [UR8+0x18], R2 ;  /* 0x00001802ffff098c */ /* 0x0009e2000a800008 */
[----:B------:R-:W-:Y:S05]  /*3d90*/  BRA `(.L_x_73) ;  /* 0x0000000000147947 */ /* 0x000fea0003800000 */
.L_x_72:
[----:B------:R-:W-:Y:S02]  /*3da0*/  MOV R2, 0x3dc0 ;  /* 0x00003dc000027802 */ /* 0x000fe40000000f00 */
[----:B---3-5:R-:W-:Y:S05]  /*3db0*/  CALL.REL.NOINC `($__internal_0_$__cuda_sm10x_tcgen05_guardrail_trap_col_being_dealloced_not_returned_by_alloc) ;  /* 0x0000008400f87944 */ /* 0x028fea0003c00000 */
[----:B------:R-:W-:Y:S05]  /*3dc0*/  BRA `(.L_x_73) ;  /* 0x0000000000087947 */ /* 0x000fea0003800000 */
.L_x_71:
[----:B------:R-:W-:Y:S02]  /*3dd0*/  MOV R2, 0x3df0 ;  /* 0x00003df000027802 */ /* 0x000fe40000000f00 */
[----:B---3-5:R-:W-:Y:S05]  /*3de0*/  CALL.REL.NOINC `($__internal_2_$__cuda_sm10x_tcgen05_guardrail_trap_unallocated_columns_being_dealloced) ;  /* 0x0000008800047944 */ /* 0x028fea0003c00000 */
.L_x_73:
[----:B------:R-:W-:Y:S01]  /*3df0*/  NOP ;  /* 0x0000000000007918 */ /* 0x000fe20000000000 */
[----:B----4-:R-:W-:Y:S05]  /*3e00*/  EXIT ;  /* 0x000000000000794d */ /* 0x010fea0003800000 */
.L_x_55:
[----:B------:R-:W-:-:S09]  /*3e10*/  UISETP.NE.OR UP0, UPT, UR18, 0x3, !UP3 ;  /* 0x000000031200788c */ /* 0x000fd2000df05670 */
[----:B------:R-:W-:Y:S05]  /*3e20*/  BRA.U UP0, `(.L_x_74) ;  /* 0x0000001900047547 */ /* 0x000fea000b800000 */
[----:B------:R-:W2:Y:S01]  /*3e30*/  LDCU.64 UR4, c[0x0][0x888] ;  /* 0x00011100ff0477ac */ /* 0x000ea20008000a00 */
[----:B------:R-:W3:Y:S01]  /*3e40*/  S2UR UR10, SR_CgaCtaId ;  /* 0x00000000000a79c3 */ /* 0x000ee20000008800 */
[----:B------:R-:W-:Y:S01]  /*3e50*/  HFMA2 R10, -RZ, RZ, 0, 0 ;  /* 0x00000000ff0a7431 */ /* 0x000fe200000001ff */
[----:B------:R-:W-:Y:S01]  /*3e60*/  MOV R9, RZ ;  /* 0x000000ff00097202 */ /* 0x000fe20000000f00 */
[----:B------:R-:W4:Y:S01]  /*3e70*/  LDCU UR50, c[0x0][0x370] ;  /* 0x00006e00ff3277ac */ /* 0x000f220008000800 */
[----:B------:R-:W-:Y:S01]  /*3e80*/  HFMA2 R3, -RZ, RZ, 0, 0.0078125 ;  /* 0x00002000ff037431 */ /* 0x000fe200000001ff */
[----:B------:R-:W4:Y:S03]  /*3e90*/  LDCU.128 UR52, c[0x0][0xb10] ;  /* 0x00016200ff3477ac */ /* 0x000f260008000c00 */
[----:B------:R-:W1:Y:S01]  /*3ea0*/  LDC.64 R12, c[0x0][0x348] ;  /* 0x0000d200ff0c7b82 */ /* 0x000e620000000a00 */
[----:B------:R-:W3:Y:S01]  /*3eb0*/  LDCU UR47, c[0x0][0x374] ;  /* 0x00006e80ff2f77ac */ /* 0x000ee20008000800 */
[----:B------:R-:W3:Y:S01]  /*3ec0*/  LDCU.64 UR48, c[0x0][0x890] ;  /* 0x00011200ff3077ac */ /* 0x000ee20008000a00 */
[----:B--2---:R-:W-:Y:S01]  /*3ed0*/  UISETP.NE.U32.AND UP0, UPT, UR4, URZ, UPT ;  /* 0x000000ff0400728c */ /* 0x004fe2000bf05070 */
[----:B------:R-:W2:Y:S01]  /*3ee0*/  LDCU UR15, c[0x0][0xb0c] ;  /* 0x00016180ff0f77ac */ /* 0x000ea20008000800 */
[----:B------:R-:W2:Y:S01]  /*3ef0*/  LDCU UR58, c[0x0][0xb20] ;  /* 0x00016400ff3a77ac */ /* 0x000ea20008000800 */
[----:B------:R-:W2:Y:S01]  /*3f00*/  LDCU UR4, c[0x0][0xb30] ;  /* 0x00016600ff0477ac */ /* 0x000ea20008000800 */
[----:B------:R-:W-:Y:S01]  /*3f10*/  UMOV UR21, 0x400 ;  /* 0x0000040000157882 */ /* 0x000fe20000000000 */
[----:B----4-:R-:W-:-:S02]  /*3f20*/  UIMAD.WIDE.U32 UR6, UR50, UR52, URZ ;  /* 0x00000034320672a5 */ /* 0x010fc4000f8e00ff */
[----:B---3--:R-:W-:Y:S02]  /*3f30*/  UIMAD.WIDE.U32 UR8, UR47, UR55, URZ ;  /* 0x000000372f0872a5 */ /* 0x008fe4000f8e00ff */
[----:B------:R-:W-:Y:S02]  /*3f40*/  ULEA UR21, UR10, UR21, 0x18 ;  /* 0x000000150a157291 */ /* 0x000fe4000f8ec0ff */
[----:B------:R-:W-:Y:S02]  /*3f50*/  UISETP.NE.AND.EX UP6, UPT, UR5, URZ, UPT, UP0 ;  /* 0x000000ff0500728c */ /* 0x000fe4000bfc5300 */
[----:B------:R-:W-:Y:S02]  /*3f60*/  UISETP.NE.AND UP0, UPT, UR45, 0x1, UPT ;  /* 0x000000012d00788c */ /* 0x000fe4000bf05270 */
[----:B------:R-:W-:Y:S02]  /*3f70*/  UISETP.NE.U32.AND UP0, UPT, UR48, URZ, UPT ;  /* 0x000000ff3000728c */ /* 0x000fe4000bf05070 */
[----:B------:R-:W-:-:S02]  /*3f80*/  UIADD3 UR41, UPT, UPT, UR21, 0x40, URZ ;  /* 0x0000004015297890 */ /* 0x000fc4000fffe0ff */
[----:B------:R-:W-:Y:S02]  /*3f90*/  UIADD3 UR33, UPT, UPT, UR21, 0x48, URZ ;  /* 0x0000004815217890 */ /* 0x000fe4000fffe0ff */
[----:B------:R-:W-:Y:S02]  /*3fa0*/  UIADD3 UR25, UPT, UPT, UR21, 0x50, URZ ;  /* 0x0000005015197890 */ /* 0x000fe4000fffe0ff */
[----:B------:R-:W-:Y:S02]  /*3fb0*/  UIADD3 UR17, UPT, UPT, UR21, 0x58, URZ ;  /* 0x0000005815117890 */ /* 0x000fe4000fffe0ff */
[----:B------:R-:W-:Y:S01]  /*3fc0*/  USEL UR51, URZ, 0x1, UP5 ;  /* 0x00000001ff337887 */ /* 0x000fe2000a800000 */
[----:B------:R-:W-:Y:S01]  /*3fd0*/  UMOV UR6, UR7 ;  /* 0x0000000700067c82 */ /* 0x000fe20008000000 */
[----:B------:R-:W-:Y:S01]  /*3fe0*/  UMOV UR56, UR9 ;  /* 0x0000000900387c82 */ /* 0x000fe20008000000 */
[----:B------:R-:W-:Y:S02]  /*3ff0*/  UISETP.GE.AND UP2, UPT, UR45, 0x1, UPT ;  /* 0x000000012d00788c */ /* 0x000fe4000bf46270 */
[----:B------:R-:W-:-:S02]  /*4000*/  UISETP.NE.AND.EX UP5, UPT, UR49, URZ, UPT, UP0 ;  /* 0x000000ff3100728c */ /* 0x000fc4000bfa5300 */
[----:B------:R-:W-:Y:S01]  /*4010*/  UPLOP3.LUT UP3, UPT, UPT, UPT, UPT, 0x40, 0x4 ;  /* 0x000000000004789c */ /* 0x000fe20003f6e870 */
[----:B------:R-:W3:Y:S01]  /*4020*/  LDCU.64 UR22, c[0x0][0xb28] ;  /* 0x00016500ff1677ac */ /* 0x000ee20008000a00 */
[----:B--2---:R-:W-:Y:S02]  /*4030*/  UISETP.NE.AND UP2, UPT, UR15, 0x1, UPT ;  /* 0x000000010f00788c */ /* 0x004fe4000bf45270 */
[----:B------:R-:W-:Y:S02]  /*4040*/  UPRMT UR39, UR10, 0x654, UR41 ;  /* 0x000006540a277896 */ /* 0x000fe40008000029 */
[----:B------:R-:W-:Y:S02]  /*4050*/  UPRMT UR38, UR10, 0x654, UR33 ;  /* 0x000006540a267896 */ /* 0x000fe40008000021 */
[----:B------:R-:W-:Y:S02]  /*4060*/  UPRMT UR37, UR10, 0x654, UR25 ;  /* 0x000006540a257896 */ /* 0x000fe40008000019 */
[----:B------:R-:W-:-:S02]  /*4070*/  UPRMT UR29, UR10, 0x654, UR17 ;  /* 0x000006540a1d7896 */ /* 0x000fc40008000011 */
[----:B------:R-:W-:Y:S02]  /*4080*/  USHF.R.U32.HI UR57, URZ, UR53, UR6 ;  /* 0x00000035ff397299 */ /* 0x000fe40008011606 */
[----:B------:R-:W-:Y:S02]  /*4090*/  USHF.R.U32.HI UR56, URZ, UR58, UR56 ;  /* 0x0000003aff387299 */ /* 0x000fe40008011638 */
[----:B------:R-:W-:Y:S02]  /*40a0*/  UISETP.NE.AND UP0, UPT, UR54, 0x1, UPT ;  /* 0x000000013600788c */ /* 0x000fe4000bf05270 */
[----:B-1----:R-:W-:-:S11]  /*40b0*/  UISETP.NE.AND UP4, UPT, UR4, 0x1, UPT ;  /* 0x000000010400788c */ /* 0x002fd6000bf85270 */
.L_x_89:
[C---:B------:R-:W-:Y:S02]  /*40c0*/  LEA R8, R10.reuse, UR21, 0x3 ;  /* 0x000000150a087c11 */ /* 0x040fe4000f8e18ff */
[----:B------:R-:W-:Y:S02]  /*40d0*/  SHF.L.U32 R5, R9, 0x1f, RZ ;  /* 0x0000001f09057819 */ /* 0x000fe400000006ff */
[----:B------:R-:W-:Y:S02]  /*40e0*/  LEA R6, R10, UR21, 0x4 ;  /* 0x000000150a067c11 */ /* 0x000fe4000f8e20ff */
[----:B-1----:R-:W1:Y:S02]  /*40f0*/  SYNCS.PHASECHK.TRANS64.TRYWAIT P0, [R8+URZ+0x90], R5 ;  /* 0x00009005080075a7 */ /* 0x002e6400080011ff */
[----:B-1----:R-:W-:Y:S05]  /*4100*/  @!P0 BRA `(.L_x_75) ;  /* 0x0000007c00248947 */ /* 0x002fea0003800000 */
.L_x_201:
[----:B-1----:R-:W1:Y:S01]  /*4110*/  LDS.128 R4, [R6+0x120] ;  /* 0x0001200006047984 */ /* 0x002e620000000c00 */
[----:B------:R-:W-:Y:S01]  /*4120*/  UISETP.GE.AND UP0, UPT, UR45, 0x1, UPT ;  /* 0x000000012d00788c */ /* 0x000fe2000bf06270 */
[----:B------:R-:W-:Y:S01]  /*4130*/  @!PT LDS RZ, [RZ] ;  /* 0x00000000fffff984 */ /* 0x000fe20000000800 */
[----:B------:R-:W-:Y:S01]  /*4140*/  @!PT LDS RZ, [RZ] ;  /* 0x00000000fffff984 */ /* 0x000fe20000000800 */
[----:B------:R-:W-:Y:S01]  /*4150*/  @!PT LDS RZ, [RZ] ;  /* 0x00000000fffff984 */ /* 0x000fe20000000800 */
[----:B------:R-:W-:Y:S01]  /*4160*/  @!PT LDS RZ, [RZ] ;  /* 0x00000000fffff984 */ /* 0x000fe20000000800 */
[----:B------:R2:W-:Y:S06]  /*4170*/  MEMBAR.ALL.CTA ;  /* 0x0000000000007992 */ /* 0x0005ec0000008000 */
[----:B--2---:R-:W2:Y:S01]  /*4180*/  FENCE.VIEW.ASYNC.S ;  /* 0x00000000000073c6 */ /* 0x004ea20000000000 */
[----:B-1----:R-:W-:Y:S11]  /*4190*/  LOP3.LUT P0, RZ, R6, 0x1, RZ, 0xc0, !PT ;  /* 0x0000000106ff7812 */ /* 0x002ff6000780c0ff */
[----:B------:R-:W-:Y:S02]  /*41a0*/  @!UPT UIADD3 URZ, UPT, UPT, URZ, URZ, URZ ;  /* 0x000000fffffff290 */ /* 0x000fe4000fffe0ff */
[----:B--2---:R-:W-:Y:S01]  /*41b0*/  VOTEU.ANY UP2, P0 ;  /* 0x0000000000ff7886 */ /* 0x004fe20000040100 */
[----:B------:R-:W-:Y:S11]  /*41c0*/  PLOP3.LUT P0, PT, PT, PT, UP2, 0x80, 0x8 ;  /* 0x000000000008781c */ /* 0x000ff60003f0f028 */
[----:B------:R-:W-:Y:S02]  /*41d0*/  @!UPT UIADD3 URZ, UPT, UPT, URZ, URZ, URZ ;  /* 0x000000fffffff290 */ /* 0x000fe4000fffe0ff */
[----:B------:R-:W-:Y:S02]  /*41e0*/  @P0 SHF.R.U32.HI R0, RZ, 0x10, R5 ;  /* 0x00000010ff000819 */ /* 0x000fe40000011605 */
[----:B------:R-:W-:Y:S02]  /*41f0*/  @P0 MOV R2, R4 ;  /* 0x0000000400020202 */ /* 0x000fe40000000f00 */
[----:B------:R-:W-:Y:S01]  /*4200*/  @P0 R2UR UR4, R0 ;  /* 0x00000000000402ca */ /* 0x000fe200000e0000 */
[----:B------:R-:W-:Y:S01]  /*4210*/  VIADD R0, R8, 0xa0 ;  /* 0x000000a008007836 */ /* 0x000fe20000000000 */
[----:B------:R-:W-:Y:S02]  /*4220*/  @P0 LOP3.LUT R4, R5, 0xffff, RZ, 0xc0, !PT ;  /* 0x0000ffff05040812 */ /* 0x000fe400078ec0ff */
[----:B------:R-:W-:Y:S02]  /*4230*/  @P0 R2UR UR6, R2 ;  /* 0x00000000020602ca */ /* 0x000fe400000e0000 */
[----:B------:R-:W-:Y:S02]  /*4240*/  PRMT R0, RZ, 0x654, R0 ;  /* 0x00000654ff007816 */ /* 0x000fe40000000000 */
[----:B------:R-:W-:Y:S02]  /*4250*/  @P0 R2UR UR5, R4 ;  /* 0x00000000040502ca */ /* 0x000fe400000e0000 */
[----:B------:R1:W-:Y:S03]  /*4260*/  SYNCS.ARRIVE.TRANS64.RED.A1T0 RZ, [R0+URZ], RZ ;  /* 0x000000ff00ff79a7 */ /* 0x0003e600081004ff */
[----:B------:R-:W-:Y:S04]  /*4270*/  @UP2 UMOV UR46, UR4 ;  /* 0x00000004002e2c82 */ /* 0x000fe80008000000 */
[----:B------:R-:W-:Y:S04]  /*4280*/  @UP2 UMOV UR14, UR6 ;  /* 0x00000006000e2c82 */ /* 0x000fe80008000000 */
[----:B------:R-:W-:Y:S01]  /*4290*/  @UP2 UMOV UR13, UR5 ;  /* 0x00000005000d2c82 */ /* 0x000fe20008000000 */
[----:B------:R-:W-:Y:S05]  /*42a0*/  BRA.U !UP0, `(.L_x_76) ;  /* 0x0000000108c07547 */ /* 0x000fea000b800000 */
[----:B------:R-:W-:Y:S02]  /*42b0*/  UIMAD.WIDE.U32 UR18, UR13, UR55, URZ ;  /* 0x000000370d1272a5 */ /* 0x000fe4000f8e00ff */
[----:B------:R-:W-:Y:S02]  /*42c0*/  UP2UR UR16, UPR, URZ, 0x4 ;  /* 0x00000004ff107883 */ /* 0x000fe40008000000 */
[----:B------:R-:W-:Y:S02]  /*42d0*/  UISETP.NE.AND UP2, UPT, UR54, 0x1, UPT ;  /* 0x000000013600788c */ /* 0x000fe4000bf45270 */
[----:B------:R-:W-:Y:S02]  /*42e0*/  UIMAD.WIDE.U32 UR26, UR14, UR52, URZ ;  /* 0x000000340e1a72a5 */ /* 0x000fe4000f8e00ff */
[----:B------:R-:W-:Y:S02]  /*42f0*/  USEL UR4, UR47, UR56, !UP2 ;  /* 0x000000382f047287 */ /* 0x000fe4000d000000 */
[----:B------:R-:W-:Y:S02]  /*4300*/  UISETP.NE.AND UP0, UPT, UR15, 0x1, UPT ;  /* 0x000000010f00788c */ /* 0x000fe4000bf05270 */
[----:B------:R-:W-:Y:S02]  /*4310*/  UP2UR UR20, UPR, URZ, 0x2 ;  /* 0x00000002ff147883 */ /* 0x000fe40008000000 */
[----:B------:R-:W-:Y:S02]  /*4320*/  UISETP.NE.AND UP1, UPT, UR45, 0x1, UPT ;  /* 0x000000012d00788c */ /* 0x000fe4000bf25270 */
[----:B---3--:R-:W-:Y:S02]  /*4330*/  UIMAD.WIDE.U32 UR8, UR4, UR22, URZ ;  /* 0x00000016040872a5 */ /* 0x008fe4000f8e00ff */
[----:B------:R-:W-:Y:S01]  /*4340*/  USEL UR7, UR50, UR57, !UP0 ;  /* 0x0000003932077287 */ /* 0x000fe2000c000000 */
[----:B------:R-:W-:Y:S02]  /*4350*/  UMOV UR5, UR19 ;  /* 0x0000001300057c82 */ /* 0x000fe40008000000 */
[----:B------:R-:W-:Y:S02]  /*4360*/  USHF.R.U32.HI UR6, URZ, UR58, UR5 ;  /* 0x0000003aff067299 */ /* 0x000fe40008011605 */
[----:B------:R-:W-:Y:S02]  /*4370*/  UIMAD.WIDE.U32 UR10, UR7, UR22, URZ ;  /* 0x00000016070a72a5 */ /* 0x000fe4000f8e00ff */
[----:B------:R-:W-:Y:S02]  /*4380*/  USEL UR6, UR13, UR6, !UP2 ;  /* 0x000000060d067287 */ /* 0x000fe4000d000000 */
[----:B------:R-:W-:Y:S01]  /*4390*/  UISETP.NE.AND UP2, UPT, UR16, URZ, UPT ;  /* 0x000000ff1000728c */ /* 0x000fe2000bf45270 */
[----:B------:R-:W-:Y:S02]  /*43a0*/  UMOV UR5, UR27 ;  /* 0x0000001b00057c82 */ /* 0x000fe40008000000 */
[----:B------:R-:W-:Y:S03]  /*43b0*/  USHF.R.U32.HI UR12, URZ, UR53, UR5 ;  /* 0x00000035ff0c7299 */ /* 0x000fe60008011605 */
[----:B------:R-:W-:Y:S02]  /*43c0*/  UMOV UR5, UR9 ;  /* 0x0000000900057c82 */ /* 0x000fe40008000000 */
[----:B------:R-:W-:Y:S03]  /*43d0*/  @UP1 USHF.R.U32.HI UR4, URZ, UR23, UR5 ;  /* 0x00000017ff041299 */ /* 0x000fe60008011605 */
[----:B------:R-:W-:Y:S01]  /*43e0*/  UMOV UR5, UR11 ;  /* 0x0000000b00057c82 */ /* 0x000fe20008000000 */
[----:B------:R-:W-:Y:S02]  /*43f0*/  UIMAD UR4, UR45, UR4, URZ ;  /* 0x000000042d0472a4 */ /* 0x000fe4000f8e02ff */
[----:B------:R-:W-:Y:S02]  /*4400*/  @UP1 USHF.R.U32.HI UR7, URZ, UR23, UR5 ;  /* 0x00000017ff071299 */ /* 0x000fe40008011605 */
[----:B------:R-:W-:Y:S02]  /*4410*/  USEL UR5, UR14, UR12, !UP0 ;  /* 0x0000000c0e057287 */ /* 0x000fe4000c000000 */
[----:B------:R-:W-:Y:S02]  /*4420*/  UIMAD.WIDE.U32 UR10, UR6, UR22, URZ ;  /* 0x00000016060a72a5 */ /* 0x000fe4000f8e00ff */
[----:B------:R-:W-:Y:S02]  /*4430*/  UIMAD UR8, UR45, UR7, URZ ;  /* 0x000000072d0872a4 */ /* 0x000fe4000f8e02ff */
[----:B------:R-:W-:Y:S03]  /*4440*/  UISETP.GE.AND UP0, UPT, UR6, UR4, UPT ;  /* 0x000000040600728c */ /* 0x000fe6000bf06270 */
[----:B------:R-:W-:Y:S01]  /*4450*/  UMOV UR4, UR11 ;  /* 0x0000000b00047c82 */ /* 0x000fe20008000000 */
[----:B------:R-:W-:Y:S02]  /*4460*/  UISETP.GE.OR UP0, UPT, UR5, UR8, UP0 ;  /* 0x000000080500728c */ /* 0x000fe40008706670 */
[----:B------:R-:W-:Y:S02]  /*4470*/  USHF.R.U32.HI UR4, URZ, UR23, UR4 ;  /* 0x00000017ff047299 */ /* 0x000fe40008011604 */
[----:B------:R-:W-:Y:S02]  /*4480*/  UIMAD.WIDE.U32 UR8, UR5, UR22, URZ ;  /* 0x00000016050872a5 */ /* 0x000fe4000f8e00ff */
[----:B------:R-:W-:Y:S04]  /*4490*/  USEL UR10, UR6, UR4, !UP1 ;  /* 0x00000004060a7287 */ /* 0x000fe8000c800000 */
[----:B------:R-:W-:Y:S01]  /*44a0*/  UIADD3 UR11, UPT, UPT, -UR10, URZ, URZ ;  /* 0x000000ff0a0b7290 */ /* 0x000fe2000fffe1ff */
[----:B------:R-:W-:Y:S02]  /*44b0*/  @!UP0 UMOV UR4, UR9 ;  /* 0x0000000900048c82 */ /* 0x000fe40008000000 */
[----:B------:R-:W-:Y:S02]  /*44c0*/  @!UP0 USHF.R.U32.HI UR4, URZ, UR23, UR4 ;  /* 0x00000017ff048299 */ /* 0x000fe40008011604 */
[----:B------:R-:W-:Y:S02]  /*44d0*/  UIMAD UR8, UR45, UR11, UR6 ;  /* 0x0000000b2d0872a4 */ /* 0x000fe4000f8e0206 */
[----:B------:R-:W-:Y:S02]  /*44e0*/  @!UP0 USEL UR4, UR5, UR4, !UP1 ;  /* 0x0000000405048287 */ /* 0x000fe4000c800000 */
[----:B------:R-:W-:Y:S02]  /*44f0*/  UISETP.NE.AND UP1, UPT, UR20, URZ, UPT ;  /* 0x000000ff1400728c */ /* 0x000fe4000bf25270 */
[----:B------:R-:W-:Y:S02]  /*4500*/  @!UP0 UIMAD UR7, UR7, UR8, UR4 ;  /* 0x00000008070782a4 */ /* 0x000fe4000f8e0204 */
[----:B------:R-:W-:Y:S02]  /*4510*/  @!UP0 UIADD3 UR9, UPT, UPT, UR10, -UR4, URZ ;  /* 0x800000040a098290 */ /* 0x000fe4000fffe0ff */
[----:B------:R-:W-:Y:S02]  /*4520*/  UIADD3 UR8, UPT, UPT, -UR6, URZ, URZ ;  /* 0x000000ff06087290 */ /* 0x000fe4000fffe1ff */
[----:B------:R-:W-:Y:S02]  /*4530*/  UIADD3 UR4, UPT, UPT, -UR5, URZ, URZ ;  /* 0x000000ff05047290 */ /* 0x000fe4000fffe1ff */
[----:B------:R-:W-:Y:S03]  /*4540*/  @!UP0 UIMAD UR6, UR9, UR45, UR5 ;  /* 0x0000002d090682a4 */ /* 0x000fe6000f8e0205 */
[----:B------:R-:W-:Y:S01]  /*4550*/  @!UP0 UMOV UR5, UR7 ;  /* 0x0000000700058c82 */ /* 0x000fe20008000000 */
[----:B------:R-:W-:Y:S02]  /*4560*/  UIMAD UR7, UR15, UR4, UR14 ;  /* 0x000000040f0772a4 */ /* 0x000fe4000f8e020e */
[----:B------:R-:W-:Y:S02]  /*4570*/  UIMAD UR4, UR54, UR8, UR13 ;  /* 0x00000008360472a4 */ /* 0x000fe4000f8e020d */
[----:B------:R-:W-:Y:S02]  /*4580*/  UIMAD UR14, UR5, UR15, UR7 ;  /* 0x0000000f050e72a4 */ /* 0x000fe4000f8e0207 */
[----:B------:R-:W-:Y:S11]  /*4590*/  UIMAD UR13, UR6, UR54, UR4 ;  /* 0x00000036060d72a4 */ /* 0x000ff6000f8e0204 */
[----:B------:R-:W-:Y:S01]  /*45a0*/  @!UPT UIADD3 URZ, UPT, UPT, URZ, URZ, URZ ;  /* 0x000000fffffff290 */ /* 0x000fe2000fffe0ff */
.L_x_76:
[----:B------:R-:W2:Y:S01]  /*45b0*/  @!UP4 LDCU.128 UR8, c[0x0][0xb10] ;  /* 0x00016200ff08c7ac */ /* 0x000ea20008000c00 */
[----:B------:R-:W-:Y:S01]  /*45c0*/  IMAD.MOV.U32 R5, RZ, RZ, 0x1 ;  /* 0x00000001ff057424 */ /* 0x000fe200078e00ff */
[----:B------:R-:W-:Y:S04]  /*45d0*/  ISETP.NE.U32.AND P0, PT, RZ, UR48, PT ;  /* 0x00000030ff007c0c */ /* 0x000fe8000bf05070 */
[----:B------:R-:W-:Y:S01]  /*45e0*/  ISETP.NE.AND.EX P0, PT, RZ, UR49, PT, P0 ;  /* 0x00000031ff007c0c */ /* 0x000fe2000bf05300 */
[----:B------:R-:W4:Y:S01]  /*45f0*/  @!UP4 LDCU UR5, c[0x0][0xb0c] ;  /* 0x00016180ff05c7ac */ /* 0x000f220008000800 */
[----:B------:R-:W-:Y:S01]  /*4600*/  SHF.L.U32 R5, R5, 0x1f, RZ ;  /* 0x0000001f05057819 */ /* 0x000fe200000006ff */
[----:B------:R-:W-:Y:S02]  /*4610*/  USHF.L.U32 UR43, UR30, 0x6, URZ ;  /* 0x000000061e2b7899 */ /* 0x000fe400080006ff */
[----:B------:R-:W-:Y:S02]  /*4620*/  USHF.L.U32 UR42, UR31, 0x8, URZ ;  /* 0x000000081f2a7899 */ /* 0x000fe400080006ff */
[----:B--2---:R-:W-:Y:S07]  /*4630*/  UIMAD.WIDE.U32 UR6, UR14, UR8, URZ ;  /* 0x000000080e0672a5 */ /* 0x004fee000f8e00ff */
[----:B------:R-:W-:Y:S01]  /*4640*/  @!UP4 UMOV UR4, UR7 ;  /* 0x000000070004cc82 */ /* 0x000fe20008000000 */
[----:B----4-:R-:W-:Y:S02]  /*4650*/  @!UP4 UISETP.NE.AND UP0, UPT, UR5, 0x1, UPT ;  /* 0x000000010500c88c */ /* 0x010fe4000bf05270 */
[----:B------:R-:W-:Y:S02]  /*4660*/  @!UP4 USHF.R.U32.HI UR4, URZ, UR9, UR4 ;  /* 0x00000009ff04c299 */ /* 0x000fe40008011604 */
[----:B------:R-:W-:Y:S02]  /*4670*/  UIMAD.WIDE.U32 UR6, UR13, UR11, URZ ;  /* 0x0000000b0d0672a5 */ /* 0x000fe4000f8e00ff */
[----:B------:R-:W-:Y:S02]  /*4680*/  @!UP4 USEL UR8, UR14, UR4, !UP0 ;  /* 0x000000040e08c287 */ /* 0x000fe4000c000000 */
[----:B------:R-:W-:Y:S03]  /*4690*/  @!UP4 UISETP.NE.AND UP0, UPT, UR10, 0x1, UPT ;  /* 0x000000010a00c88c */ /* 0x000fe6000bf05270 */
[----:B------:R-:W-:Y:S02]  /*46a0*/  @!UP4 UMOV UR6, UR7 ;  /* 0x000000070006cc82 */ /* 0x000fe40008000000 */
[----:B------:R-:W2:Y:S02]  /*46b0*/  @!UP4 LDCU UR4, c[0x0][0xb20] ;  /* 0x00016400ff04c7ac */ /* 0x000ea40008000800 */
[----:B--2---:R-:W-:Y:S04]  /*46c0*/  @!UP4 USHF.R.U32.HI UR6, URZ, UR4, UR6 ;  /* 0x00000004ff06c299 */ /* 0x004fe80008011606 */
[----:B------:R-:W-:Y:S04]  /*46d0*/  @!UP4 USEL UR6, UR13, UR6, !UP0 ;  /* 0x000000060d06c287 */ /* 0x000fe8000c000000 */
[----:B------:R-:W-:Y:S02]  /*46e0*/  @!UP4 UIADD3 UR4, UPT, UPT, -UR8, UR6, URZ ;  /* 0x000000060804c290 */ /* 0x000fe4000fffe1ff */
[----:B------:R-:W-:Y:S02]  /*46f0*/  @!UP4 UIADD3 UR6, UPT, UPT, UR8, -UR6, URZ ;  /* 0x800000060806c290 */ /* 0x000fe4000fffe0ff */
[----:B------:R-:W-:Y:S02]  /*4700*/  @!UP4 UIMAD UR14, UR4, UR5, UR14 ;  /* 0x00000005040ec2a4 */ /* 0x000fe4000f8e020e */
[----:B------:R-:W-:Y:S01]  /*4710*/  @!UP4 UIMAD UR13, UR6, UR10, UR13 ;  /* 0x0000000a060dc2a4 */ /* 0x000fe2000f8e020d */
[----:B------:R-:W-:Y:S11]  /*4720*/  BRA.U UP3, `(.L_x_77) ;  /* 0x0000000103107547 */ /* 0x000ff6000b800000 */
[----:B-1----:R-:W-:Y:S04]  /*4730*/  MOV R0, UR51 ;  /* 0x0000003300007c02 */ /* 0x002fe80008000f00 */
[----:B------:R-:W-:Y:S04]  /*4740*/  SHF.L.U32 R7, R0, 0x1f, RZ ;  /* 0x0000001f00077819 */ /* 0x000fe800000006ff */
[----:B------:R-:W1:Y:S02]  /*4750*/  SYNCS.PHASECHK.TRANS64.TRYWAIT P1, [UR21+0x88], R7 ;  /* 0x00008807ff0075a7 */ /* 0x000e640008021115 */
[----:B-1----:R-:W-:Y:S05]  /*4760*/  @!P1 BRA `(.L_x_78) ;  /* 0x0000007400a09947 */ /* 0x002fea0003800000 */
.L_x_77:
[----:B------:R-:W-:Y:S05]  /*4770*/  BRA.U !UP5, `(.L_x_79) ;  /* 0x000000010d387547 */ /* 0x000fea000b800000 */
[----:B------:R-:W-:Y:S01]  /*4780*/  UPLOP3.LUT UP1, UPT, UPT, UPT, UP6, 0x80, 0x8 ;  /* 0x000000000008789c */ /* 0x000fe20003f2f060 */
[----:B-1----:R-:W-:Y:S01]  /*4790*/  HFMA2 R0, -RZ, RZ, 0, 5.9604644775390625e-08 ;  /* 0x00000001ff007431 */ /* 0x002fe200000001ff */
[----:B------:R-:W1:Y:S01]  /*47a0*/  LDCU.64 UR8, c[0x0][0x358] ;  /* 0x00006b00ff0877ac */ /* 0x000e620008000a00 */
[----:B------:R-:W-:Y:S03]  /*47b0*/  IMAD.MOV.U32 R63, RZ, RZ, 0x1 ;  /* 0x00000001ff3f7424 */ /* 0x000fe600078e00ff */
[----:B------:R-:W-:Y:S05]  /*47c0*/  PLOP3.LUT P1, PT, PT, PT, UP1, 0x80, 0x8 ;  /* 0x000000000008781c */ /* 0x000fea0003f2f018 */
[----:B------:R-:W2:Y:S01]  /*47d0*/  @UP1 LDCU.64 UR4, c[0x0][0x888] ;  /* 0x00011100ff0417ac */ /* 0x000ea20008000a00 */
[----:B------:R-:W-:Y:S07]  /*47e0*/  @UP1 UIMAD UR6, UR36, UR48, URZ ;  /* 0x00000030240612a4 */ /* 0x000fee000f8e02ff */
[----:B------:R-:W-:Y:S01]  /*47f0*/  @!P1 PRMT R63, R0, 0x7610, R63 ;  /* 0x00007610003f9816 */ /* 0x000fe2000000003f */
[----:B--2---:R-:W-:Y:S06]  /*4800*/  @UP1 UIMAD.WIDE UR4, UR6, 0x4, UR4 ;  /* 0x00000004060418a5 */ /* 0x004fec000f8e0204 */
[----:B------:R-:W-:Y:S01]  /*4810*/  IMAD.U32 R6, RZ, RZ, UR4 ;  /* 0x00000004ff067e24 */ /* 0x000fe2000f8e00ff */
[----:B------:R-:W-:Y:S04]  /*4820*/  MOV R7, UR5 ;  /* 0x0000000500077c02 */ /* 0x000fe80008000f00 */
[----:B------:R-:W2:Y:S01]  /*4830*/  @!UP1 LDCU UR4, c[0x0][0x880] ;  /* 0x00011000ff0497ac */ /* 0x000ea20008000800 */
[----:B-1---5:R4:W5:Y:S02]  /*4840*/  @P1 LDG.E R27, desc[UR8][R6.64] ;  /* 0x00000008061b1981 */ /* 0x022964000c1e1900 */
[----:B--2-4-:R-:W-:Y:S07]  /*4850*/  @!P1 IMAD.U32 R27, RZ, RZ, UR4 ;  /* 0x00000004ff1b9e24 */ /* 0x014fee000f8e00ff */
.L_x_79:
[----:B-----5:R-:W-:Y:S01]  /*4860*/  @!P0 FSETP.EQ.AND P2, PT, R27, RZ, PT ;  /* 0x000000ff1b00820b */ /* 0x020fe20003f42000 */
[----:B------:R-:W-:Y:S01]  /*4870*/  @!UPT UIADD3 URZ, UPT, UPT, URZ, URZ, URZ ;  /* 0x000000fffffff290 */ /* 0x000fe2000fffe0ff */
[----:B------:R-:W-:Y:S11]  /*4880*/  @!P0 BRA `(.L_x_80) ;  /* 0x0000000000148947 */ /* 0x000ff60003800000 */
[----:B------:R-:W-:Y:S02]  /*4890*/  LOP3.LUT P0, RZ, R63, 0xff, RZ, 0xc0, !PT ;  /* 0x000000ff3fff7812 */ /* 0x000fe4000780c0ff */
[----:B------:R-:W-:Y:S04]  /*48a0*/  PLOP3.LUT P2, PT, PT, PT, UP1, 0x80, 0x8 ;  /* 0x000000000008781c */ /* 0x000fe80003f4f018 */
[----:B------:R-:W-:Y:S07]  /*48b0*/  PLOP3.LUT P2, PT, P2, PT, PT, 0x8, 0x80 ;  /* 0x000000000080781c */ /* 0x000fee000174e170 */
[----:B------:R-:W-:Y:S11]  /*48c0*/  @P0 FSETP.EQ.AND P2, PT, R27, RZ, PT ;  /* 0x000000ff1b00020b */ /* 0x000ff60003f42000 */
[----:B------:R-:W-:Y:S02]  /*48d0*/  @!UPT UIADD3 URZ, UPT, UPT, URZ, URZ, URZ ;  /* 0x000000fffffff290 */ /* 0x000fe4000fffe0ff */
.L_x_80:
[----:B------:R-:W2:Y:S01]  /*48e0*/  SYNCS.PHASECHK.TRANS64.TRYWAIT P0, [UR21+0x60], R5 ;  /* 0x00006005ff0075a7 */ /* 0x000ea20008001115 */
[----:B------:R-:W-:Y:S04]  /*48f0*/  ELECT P1, URZ, PT ;  /* 0x0000000000ff782f */ /* 0x000fe80003820000 */
[----:B------:R-:W-:Y:S01]  /*4900*/  PLOP3.LUT P1, PT, P2, P1, PT, 0xf2, 0x2f ;  /* 0x00000000002f781c */ /* 0x000fe20001723e72 */
[----:B------:R-:W-:Y:S01]  /*4910*/  @!UPT UIADD3 URZ, UPT, UPT, URZ, URZ, URZ ;  /* 0x000000fffffff290 */ /* 0x000fe2000fffe0ff */
[----:B--2---:R-:W-:Y:S11]  /*4920*/  @!P0 BRA `(.L_x_81) ;  /* 0x0000007400488947 */ /* 0x004ff60003800000 */
.L_x_204:
[----:B------:R-:W-:Y:S01]  /*4930*/  @!P1 IADD3 R2, P0, PT, R12, 0x580, RZ ;  /* 0x000005800c029810 */ /* 0x000fe20007f1e0ff */
[----:B------:R-:W-:Y:S01]  /*4940*/  VOTEU.ALL UP0, P1 ;  /* 0x0000000000ff7886 */ /* 0x000fe20000800000 */
[----:B------:R-:W-:Y:S01]  /*4950*/  UMOV UR6, 0x0 ;  /* 0x0000000000067882 */ /* 0x000fe20000000000 */
[----:B------:R-:W-:Y:S01]  /*4960*/  UMOV UR7, 0x10000000 ;  /* 0x1000000000077882 */ /* 0x000fe20000000000 */
[----:B------:R-:W-:Y:S01]  /*4970*/  @!P1 R2UR UR5, R2 ;  /* 0x00000000020592ca */ /* 0x000fe200000e0000 */
[----:B-1----:R-:W-:Y:S01]  /*4980*/  @!P1 IMAD.X R0, RZ, RZ, R13, P0 ;  /* 0x000000ffff009224 */ /* 0x002fe200000e060d */
[----:B------:R-:W-:Y:S01]  /*4990*/  @!UP0 UIADD3 UR40, UPT, UPT, UR21, 0x400, URZ ;  /* 0x0000040015288890 */ /* 0x000fe2000fffe0ff */
[----:B------:R-:W-:Y:S01]  /*49a0*/  VOTEU.ALL UP0, P1 ;  /* 0x0000000000ff7886 */ /* 0x000fe20000800000 */
[----:B------:R-:W-:Y:S02]  /*49b0*/  UMOV UR44, UR36 ;  /* 0x00000024002c7c82 */ /* 0x000fe40008000000 */
[----:B------:R-:W-:Y:S01]  /*49c0*/  @!P1 R2UR UR4, R0 ;  /* 0x00000000000492ca */ /* 0x000fe200000e0000 */
[----:B------:R-:W-:Y:S06]  /*49d0*/  @!P1 IMAD.MOV.U32 R0, RZ, RZ, 0x2000 ;  /* 0x00002000ff009424 */ /* 0x000fec00078e00ff */
[----:B------:R-:W-:Y:S06]  /*49e0*/  IMAD.U32 R6, RZ, RZ, UR5 ;  /* 0x00000005ff067e24 */ /* 0x000fec000f8e00ff */
[----:B------:R-:W-:Y:S01]  /*49f0*/  IMAD.U32 R7, RZ, RZ, UR4 ;  /* 0x00000004ff077e24 */ /* 0x000fe2000f8e00ff */
[----:B------:R-:W-:Y:S04]  /*4a00*/  @!P1 R2UR UR4, R6 ;  /* 0x00000000060492ca */ /* 0x000fe800000e0000 */
[----:B------:R-:W-:Y:S11]  /*4a10*/  @!P1 R2UR UR5, R7 ;  /* 0x00000000070592ca */ /* 0x000ff600000e0000 */
[----:B------:R-:W-:Y:S02]  /*4a20*/  @!UPT UIADD3 URZ, UPT, UPT, URZ, URZ, URZ ;  /* 0x000000fffffff290 */ /* 0x000fe4000fffe0ff */
[----:B------:R1:W-:Y:S01]  /*4a30*/  @!UP0 UTMALDG.3D [UR40], [UR4], desc[UR6] ;  /* 0x00000628040085b4 */ /* 0x0003e20008011000 */
[----:B------:R1:W-:Y:S01]  /*4a40*/  @!P1 SYNCS.ARRIVE.TRANS64.RED.A0TR RZ, [UR21+0x40], R0 ;  /* 0x00004000ffff99a7 */ /* 0x0003e20008300415 */
[----:B------:R-:W-:Y:S01]  /*4a50*/  SYNCS.ARRIVE.TRANS64.RED.A1T0 RZ, [UR39], RZ ;  /* 0x000000ffffff79a7 */ /* 0x000fe20008100427 */
[----:B------:R-:W2:Y:S02]  /*4a60*/  SYNCS.PHASECHK.TRANS64.TRYWAIT P0, [UR21+0x68], R5 ;  /* 0x00006805ff0075a7 */ /* 0x000ea40008001115 */
[----:B-12---:R-:W-:Y:S05]  /*4a70*/  @!P0 BRA `(.L_x_82) ;  /* 0x00000074000c8947 */ /* 0x006fea0003800000 */
.L_x_206:
[----:B------:R-:W-:Y:S01]  /*4a80*/  @!P1 IADD3 R2, P0, PT, R12, 0x580, RZ ;  /* 0x000005800c029810 */ /* 0x000fe20007f1e0ff */
[----:B------:R-:W-:Y:S01]  /*4a90*/  VOTEU.ALL UP0, P1 ;  /* 0x0000000000ff7886 */ /* 0x000fe20000800000 */
[----:B------:R-:W-:Y:S01]  /*4aa0*/  UMOV UR6, 0x0 ;  /* 0x0000000000067882 */ /* 0x000fe20000000000 */
[----:B------:R-:W-:Y:S01]  /*4ab0*/  UMOV UR7, 0x10000000 ;  /* 0x1000000000077882 */ /* 0x000fe20000000000 */
[----:B------:R-:W-:Y:S01]  /*4ac0*/  @!P1 R2UR UR5, R2 ;  /* 0x00000000020592ca */ /* 0x000fe200000e0000 */
[----:B-1----:R-:W-:Y:S01]  /*4ad0*/  @!P1 IMAD.X R0, RZ, RZ, R13, P0 ;  /* 0x000000ffff009224 */ /* 0x002fe200000e060d */
[----:B------:R-:W-:Y:S02]  /*4ae0*/  @!UP0 UIADD3 UR34, UPT, UPT, UR42, 0x20, URZ ;  /* 0x000000202a228890 */ /* 0x000fe4000fffe0ff */
[----:B------:R-:W-:Y:S02]  /*4af0*/  @!UP0 UIADD3 UR32, UPT, UPT, UR21, 0x2400, URZ ;  /* 0x0000240015208890 */ /* 0x000fe4000fffe0ff */
[----:B------:R-:W-:Y:S01]  /*4b00*/  @!P1 R2UR UR4, R0 ;  /* 0x00000000000492ca */ /* 0x000fe200000e0000 */
[----:B------:R-:W-:Y:S01]  /*4b10*/  VOTEU.ALL UP0, P1 ;  /* 0x0000000000ff7886 */ /* 0x000fe20000800000 */
[----:B------:R-:W-:Y:S01]  /*4b20*/  @!P1 IMAD.MOV.U32 R0, RZ, RZ, 0x2000 ;  /* 0x00002000ff009424 */ /* 0x000fe200078e00ff */
[----:B------:R-:W-:Y:S04]  /*4b30*/  UMOV UR35, UR43 ;  /* 0x0000002b00237c82 */ /* 0x000fe80008000000 */
        /* <DEDUP_REMOVED lines=10> */
.L_x_208:
        /* <DEDUP_REMOVED lines=11> */
[----:B------:R-:W-:Y:S01]  /*4c90*/  UMOV UR27, UR43 ;  /* 0x0000002b001b7c82 */ /* 0x000fe20008000000 */
[----:B------:R-:W-:Y:S03]  /*4ca0*/  UMOV UR28, UR36 ;  /* 0x00000024001c7c82 */ /* 0x000fe60008000000 */
        /* <DEDUP_REMOVED lines=10> */
.L_x_210:
[----:B------:R-:W-:Y:S01]  /*4d50*/  @!P1 IADD3 R2, P0, PT, R12, 0x580, RZ ;  /* 0x000005800c029810 */ /* 0x000fe20007f1e0ff */
[----:B------:R-:W-:Y:S01]  /*4d60*/  VOTEU.ALL UP0, P1 ;  /* 0x0000000000ff7886 */ /* 0x000fe20000800000 */
[----:B------:R-:W-:Y:S01]  /*4d70*/  UMOV UR6, 0x0 ;  /* 0x0000000000067882 */ /* 0x000fe20000000000 */
[----:B------:R-:W-:Y:S01]  /*4d80*/  UMOV UR7, 0x10000000 ;  /* 0x1000000000077882 */ /* 0x000fe20000000000 */
[----:B------:R-:W-:Y:S01]  /*4d90*/  @!P1 R2UR UR5, R2 ;  /* 0x00000000020592ca */ /* 0x000fe200000e0000 */
[----:B-1----:R-:W-:Y:S01]  /*4da0*/  @!P1 IMAD.X R0, RZ, RZ, R13, P0 ;  /* 0x000000ffff009224 */ /* 0x002fe200000e060d */
[----:B------:R-:W-:Y:S01]  /*4db0*/  @!UP0 UIADD3 UR18, UPT, UPT, UR42, 0x60, URZ ;  /* 0x000000602a128890 */ /* 0x000fe2000fffe0ff */
[----:B------:R-:W-:Y:S01]  /*4dc0*/  SHF.L.U32 R4, RZ, 0x1f, RZ ;  /* 0x0000001fff047819 */ /* 0x000fe200000006ff */
        /* <DEDUP_REMOVED lines=16> */
.L_x_212:
[----:B------:R-:W-:Y:S01]  /*4ed0*/  @!P1 IADD3 R2, P0, PT, R12, 0x580, RZ ;  /* 0x000005800c029810 */ /* 0x000fe20007f1e0ff */
[----:B------:R-:W-:Y:S01]  /*4ee0*/  VOTEU.ALL UP0, P1 ;  /* 0x0000000000ff7886 */ /* 0x000fe20000800000 */
[----:B------:R-:W-:Y:S01]  /*4ef0*/  UMOV UR6, 0x0 ;  /* 0x0000000000067882 */ /* 0x000fe20000000000 */
[----:B------:R-:W-:Y:S01]  /*4f00*/  UMOV UR7, 0x10000000 ;  /* 0x1000000000077882 */ /* 0x000fe20000000000 */
[----:B------:R-:W-:Y:S01]  /*4f10*/  @!P1 R2UR UR5, R2 ;  /* 0x00000000020592ca */ /* 0x000fe200000e0000 */
[----:B------:R-:W-:Y:S01]  /*4f20*/  @!P1 IMAD.X R0, RZ, RZ, R13, P0 ;  /* 0x000000ffff009224 */ /* 0x000fe200000e060d */
[----:B------:R-:W-:Y:S02]  /*4f30*/  @!UP0 UIADD3 UR10, UPT, UPT, UR42, 0x80, URZ ;  /* 0x000000802a0a8890 */ /* 0x000fe4000fffe0ff */
[----:B------:R-:W-:Y:S02]  /*4f40*/  @!UP0 UIADD3 UR8, UPT, UPT, UR21, 0x400, URZ ;  /* 0x0000040015088890 */ /* 0x000fe4000fffe0ff */
[----:B------:R-:W-:Y:S01]  /*4f50*/  @!P1 R2UR UR4, R0 ;  /* 0x00000000000492ca */ /* 0x000fe200000e0000 */
[----:B------:R-:W-:Y:S01]  /*4f60*/  VOTEU.ALL UP0, P1 ;  /* 0x0000000000ff7886 */ /* 0x000fe20000800000 */
[----:B------:R-:W-:Y:S01]  /*4f70*/  @!P1 IMAD.MOV.U32 R0, RZ, RZ, 0x2000 ;  /* 0x00002000ff009424 */ /* 0x000fe200078e00ff */
[----:B------:R-:W-:Y:S01]  /*4f80*/  UMOV UR9, UR41 ;  /* 0x0000002900097c82 */ /* 0x000fe20008000000 */
[----:B------:R-:W-:Y:S01]  /*4f90*/  UMOV UR11, UR43 ;  /* 0x0000002b000b7c82 */ /* 0x000fe20008000000 */
[----:B------:R-:W-:Y:S02]  /*4fa0*/  UMOV UR12, UR36 ;  /* 0x00000024000c7c82 */ /* 0x000fe40008000000 */
[----:B------:R-:W-:Y:S06]  /*4fb0*/  IMAD.U32 R6, RZ, RZ, UR5 ;  /* 0x00000005ff067e24 */ /* 0x000fec000f8e00ff */
[----:B-1----:R-:W-:Y:S01]  /*4fc0*/  IMAD.U32 R7, RZ, RZ, UR4 ;  /* 0x00000004ff077e24 */ /* 0x002fe2000f8e00ff */
        /* <DEDUP_REMOVED lines=8> */
.L_x_214:
        /* <DEDUP_REMOVED lines=24> */
.L_x_216:
[----:B------:R-:W-:Y:S01]  /*51d0*/  @!P1 IADD3 R2, P0, PT, R12, 0x580, RZ ;  /* 0x000005800c029810 */ /* 0x000fe20007f1e0ff */
[----:B------:R-:W-:Y:S01]  /*51e0*/  VOTEU.ALL UP0, P1 ;  /* 0x0000000000ff7886 */ /* 0x000fe20000800000 */
[----:B------:R-:W-:Y:S01]  /*51f0*/  UMOV UR6, 0x0 ;  /* 0x0000000000067882 */ /* 0x000fe20000000000 */
[----:B------:R-:W-:Y:S01]  /*5200*/  UMOV UR7, 0x10000000 ;  /* 0x1000000000077882 */ /* 0x000fe20000000000 */
[----:B------:R-:W-:Y:S01]  /*5210*/  @!P1 R2UR UR5, R2 ;  /* 0x00000000020592ca */ /* 0x000fe200000e0000 */
[----:B------:R-:W-:Y:S01]  /*5220*/  @!P1 IMAD.X R0, RZ, RZ, R13, P0 ;  /* 0x000000ffff009224 */ /* 0x000fe200000e060d */
[----:B------:R-:W-:Y:S01]  /*5230*/  @!UP0 UIADD3 UR10, UPT, UPT, UR42, 0xc0, URZ ;  /* 0x000000c02a0a8890 */ /* 0x000fe2000fffe0ff */
[----:B------:R-:W-:Y:S01]  /*5240*/  VIADD R10, R10, 0x1 ;  /* 0x000000010a0a7836 */ /* 0x000fe20000000000 */
        /* <DEDUP_REMOVED lines=17> */
.L_x_218:
[----:B------:R-:W-:Y:S01]  /*5360*/  @!P1 IADD3 R2, P0, PT, R12, 0x580, RZ ;  /* 0x000005800c029810 */ /* 0x000fe20007f1e0ff */
[----:B------:R-:W-:Y:S01]  /*5370*/  VOTEU.ALL UP0, P1 ;  /* 0x0000000000ff7886 */ /* 0x000fe20000800000 */
[----:B------:R-:W-:Y:S01]  /*5380*/  UMOV UR6, 0x0 ;  /* 0x0000000000067882 */ /* 0x000fe20000000000 */
[----:B------:R-:W-:Y:S01]  /*5390*/  UMOV UR7, 0x10000000 ;  /* 0x1000000000077882 */ /* 0x000fe20000000000 */
[----:B------:R-:W-:Y:S01]  /*53a0*/  @!P1 R2UR UR5, R2 ;  /* 0x00000000020592ca */ /* 0x000fe200000e0000 */
[----:B------:R-:W-:Y:S01]  /*53b0*/  @!P1 IMAD.X R0, RZ, RZ, R13, P0 ;  /* 0x000000ffff009224 */ /* 0x000fe200000e060d */
[----:B------:R-:W-:Y:S01]  /*53c0*/  @!UP0 UIADD3 UR10, UPT, UPT, UR42, 0xe0, URZ ;  /* 0x000000e02a0a8890 */ /* 0x000fe2000fffe0ff */
[----:B------:R-:W-:Y:S01]  /*53d0*/  R2UR UR18, R65 ;  /* 0x00000000411272ca */ /* 0x000fe200000e0000 */
[----:B------:R-:W-:Y:S01]  /*53e0*/  @!UP0 UIADD3 UR8, UPT, UPT, UR21, 0x6400, URZ ;  /* 0x0000640015088890 */ /* 0x000fe2000fffe0ff */
[----:B------:R-:W-:Y:S01]  /*53f0*/  R2UR UR16, R66 ;  /* 0x00000000421072ca */ /* 0x000fe200000e0000 */
[----:B------:R-:W-:Y:S01]  /*5400*/  VOTEU.ALL UP0, P1 ;  /* 0x0000000000ff7886 */ /* 0x000fe20000800000 */
[----:B------:R-:W-:Y:S01]  /*5410*/  @!P1 R2UR UR4, R0 ;  /* 0x00000000000492ca */ /* 0x000fe200000e0000 */
[----:B------:R-:W-:Y:S01]  /*5420*/  UMOV UR9, UR17 ;  /* 0x0000001100097c82 */ /* 0x000fe20008000000 */
[----:B------:R-:W-:Y:S01]  /*5430*/  UMOV UR11, UR43 ;  /* 0x0000002b000b7c82 */ /* 0x000fe20008000000 */
[----:B------:R-:W-:Y:S01]  /*5440*/  UMOV UR12, UR36 ;  /* 0x00000024000c7c82 */ /* 0x000fe20008000000 */
[C---:B------:R-:W-:Y:S01]  /*5450*/  ISETP.NE.AND P0, PT, R10.reuse, 0x2, PT ;  /* 0x000000020a00780c */ /* 0x040fe20003f05270 */
[----:B------:R-:W-:Y:S01]  /*5460*/  UMOV UR36, UR46 ;  /* 0x0000002e00247c82 */ /* 0x000fe20008000000 */
[----:B------:R-:W-:Y:S01]  /*5470*/  IMAD.U32 R6, RZ, RZ, UR5 ;  /* 0x00000005ff067e24 */ /* 0x000fe2000f8e00ff */
[----:B------:R-:W-:Y:S01]  /*5480*/  UPLOP3.LUT UP3, UPT, UPT, UPT, UPT, 0x80, 0x8 ;  /* 0x000000000008789c */ /* 0x000fe20003f6f070 */
[----:B------:R-:W-:Y:S01]  /*5490*/  SEL R0, RZ, 0x1, P0 ;  /* 0x00000001ff007807 */ /* 0x000fe20000000000 */
[----:B------:R-:W-:Y:S01]  /*54a0*/  UIADD3 UR31, UPT, UPT, UR13, UR18, URZ ;  /* 0x000000120d1f7290 */ /* 0x000fe2000fffe0ff */
[----:B------:R-:W-:Y:S01]  /*54b0*/  SEL R10, R10, RZ, P0 ;  /* 0x000000ff0a0a7207 */ /* 0x000fe20000000000 */
[----:B------:R-:W-:Y:S01]  /*54c0*/  UIADD3 UR30, UPT, UPT, UR14, UR16, URZ ;  /* 0x000000100e1e7290 */ /* 0x000fe2000fffe0ff */
[----:B------:R-:W-:Y:S01]  /*54d0*/  LOP3.LUT R9, R9, R0, RZ, 0x3c, !PT ;  /* 0x0000000009097212 */ /* 0x000fe200078e3cff */
[----:B-1----:R-:W-:Y:S01]  /*54e0*/  IMAD.U32 R7, RZ, RZ, UR4 ;  /* 0x00000004ff077e24 */ /* 0x002fe2000f8e00ff */
[----:B------:R-:W-:Y:S04]  /*54f0*/  @!P1 R2UR UR4, R6 ;  /* 0x00000000060492ca */ /* 0x000fe800000e0000 */
[----:B------:R-:W-:Y:S11]  /*5500*/  @!P1 R2UR UR5, R7 ;  /* 0x00000000070592ca */ /* 0x000ff600000e0000 */
[----:B------:R-:W-:Y:S02]  /*5510*/  @!UPT UIADD3 URZ, UPT, UPT, URZ, URZ, URZ ;  /* 0x000000fffffff290 */ /* 0x000fe4000fffe0ff */
[----:B------:R1:W-:Y:S01]  /*5520*/  @!UP0 UTMALDG.3D [UR8], [UR4], desc[UR6] ;  /* 0x00000608040085b4 */ /* 0x0003e20008011000 */
[----:B------:R1:W-:Y:S01]  /*5530*/  @!P1 SYNCS.ARRIVE.TRANS64.RED.A0TR RZ, [UR21+0x58], R3 ;  /* 0x00005803ffff99a7 */ /* 0x0003e20008300415 */
[----:B------:R-:W-:Y:S01]  /*5540*/  SYNCS.ARRIVE.TRANS64.RED.A1T0 RZ, [UR29], RZ ;  /* 0x000000ffffff79a7 */ /* 0x000fe2000810041d */
[----:B------:R-:W-:Y:S05]  /*5550*/  BRA.U UP2, `(.L_x_89) ;  /* 0xffffffe902d87547 */ /* 0x000fea000b83ffff */
[----:B------:R-:W2:Y:S02]  /*5560*/  SYNCS.PHASECHK.TRANS64.TRYWAIT P0, [UR21+0x60], R5 ;  /* 0x00006005ff0075a7 */ /* 0x000ea40008001115 */
[----:B--2---:R-:W-:Y:S05]  /*5570*/  @!P0 BRA `(.L_x_90) ;  /* 0x0000006800f48947 */ /* 0x004fea0003800000 */
.L_x_220:
[----:B------:R-:W4:Y:S02]  /*5580*/  SYNCS.PHASECHK.TRANS64.TRYWAIT P0, [UR21+0x68], R5 ;  /* 0x00006805ff0075a7 */ /* 0x000f240008001115 */
[----:B----4-:R-:W-:Y:S05]  /*5590*/  @!P0 BRA `(.L_x_91) ;  /* 0x0000006c00048947 */ /* 0x010fea0003800000 */
.L_x_222:
[----:B------:R-:W4:Y:S01]  /*55a0*/  SYNCS.PHASECHK.TRANS64.TRYWAIT P0, [UR21+0x70], R5 ;  /* 0x00007005ff0075a7 */ /* 0x000f220008001115 */
[----:B--2---:R-:W-:Y:S01]  /*55b0*/  HFMA2 R0, -RZ, RZ, 0, 5.9604644775390625e-08 ;  /* 0x00000001ff007431 */ /* 0x004fe200000001ff */
[----:B----4-:R-:W-:Y:S06]  /*55c0*/  @!P0 BRA `(.L_x_92) ;  /* 0x0000006c00108947 */ /* 0x010fec0003800000 */
.L_x_224:
[----:B--2---:R-:W-:Y:S02]  /*55d0*/  MOV R2, UR21 ;  /* 0x0000001500027c02 */ /* 0x004fe40008000f00 */
[----:B-1----:R-:W-:-:S07]  /*55e0*/  SHF.L.U32 R3, R0, 0x1f, RZ ;  /* 0x0000001f00037819 */ /* 0x002fce00000006ff */
.L_x_93:
[----:B-1----:R1:W2:Y:S02]  /*55f0*/  SYNCS.PHASECHK.TRANS64.TRYWAIT P0, [R2+URZ+0x78], R3 ;  /* 0x00007803020075a7 */ /* 0x0022a400080011ff */
[----:B--2---:R-:W-:Y:S05]  /*5600*/  @!P0 NANOSLEEP.SYNCS 0x989680 ;  /* 0x009896800000895d */ /* 0x004fea0003900000 */
[----:B------:R-:W2:Y:S02]  /*5610*/  @!P0 SYNCS.PHASECHK.TRANS64 P0, [R2+URZ+0x78], R3 ;  /* 0x00007803020085a7 */ /* 0x000ea400080010ff */
[----:B--23--:R-:W-:Y:S05]  /*5620*/  @P0 EXIT ;  /* 0x000000000000094d */ /* 0x00cfea0003800000 */
[----:B------:R-:W-:Y:S05]  /*5630*/  BRA `(.L_x_93) ;  /* 0xfffffffc00ec7947 */ /* 0x000fea000383ffff */
.L_x_74:
[----:B------:R-:W-:-:S06]  /*5640*/  UISETP.GE.AND UP0, UPT, UR18, 0x4, UPT ;  /* 0x000000041200788c */ /* 0x000fcc000bf06270 */
[----:B------:R-:W-:-:S13]  /*5650*/  PLOP3.LUT P0, PT, PT, PT, UP0, 0x80, 0x8 ;  /* 0x000000000008781c */ /* 0x000fda0003f0f008 */
[----:B-1----:R-:W-:Y:S05]  /*5660*/  @!P0 EXIT ;  /* 0x000000000000894d */ /* 0x002fea0003800000 */
[----:B------:R-:W1:Y:S08]  /*5670*/  S2UR UR4, SR_CgaCtaId ;  /* 0x00000000000479c3 */ /* 0x000e700000008800 */
[----:B------:R-:W-:Y:S01]  /*5680*/  BAR.SYNC.DEFER_BLOCKING 0x6, 0xa0 ;  /* 0x0182800000007b1d */ /* 0x000fe20000010000 */
[C---:B------:R-:W-:Y:S01]  /*5690*/  IMAD.SHL.U32 R5, R75.reuse, 0x20, RZ ;  /* 0x000000204b057824 */ /* 0x040fe200078e00ff */
[C---:B------:R-:W-:Y:S01]  /*56a0*/  R2P PR, R75.reuse, 0x6 ;  /* 0x000000064b007804 */ /* 0x040fe20000000000 */
[C---:B------:R-:W-:Y:S01]  /*56b0*/  IMAD.SHL.U32 R2, R75.reuse, 0x4, RZ ;  /* 0x000000044b027824 */ /* 0x040fe200078e00ff */
[----:B------:R-:W-:Y:S01]  /*56c0*/  CS2R R70, SRZ ;  /* 0x0000000000467805 */ /* 0x000fe2000001ff00 */
[----:B------:R-:W-:Y:S01]  /*56d0*/  IMAD.U32 R23, R75, 0x10000, RZ ;  /* 0x000100004b177824 */ /* 0x000fe200078e00ff */
[----:B------:R-:W-:-:S02]  /*56e0*/  UMOV UR43, 0x400 ;  /* 0x00000400002b7882 */ /* 0x000fc40000000000 */
[----:B------:R-:W2:Y:S01]  /*56f0*/  LDC.64 R60, c[0x0][0x8b0] ;  /* 0x00022c00ff3c7b82 */ /* 0x000ea20000000a00 */
[----:B------:R-:W-:Y:S01]  /*5700*/  LOP3.LUT R3, R5, 0xe0, RZ, 0xc0, !PT ;  /* 0x000000e005037812 */ /* 0x000fe200078ec0ff */
[----:B------:R-:W-:Y:S01]  /*5710*/  IMAD.SHL.U32 R62, R75, 0x10, RZ ;  /* 0x000000104b3e7824 */ /* 0x000fe200078e00ff */
[----:B------:R-:W-:Y:S01]  /*5720*/  LOP3.LUT R5, R5, 0x100, RZ, 0xc0, !PT ;  /* 0x0000010005057812 */ /* 0x000fe200078ec0ff */
[----:B------:R-:W-:Y:S01]  /*5730*/  IMAD.MOV.U32 R74, RZ, RZ, 0x10 ;  /* 0x00000010ff4a7424 */ /* 0x000fe200078e00ff */
[----:B------:R-:W-:Y:S01]  /*5740*/  LOP3.LUT R2, R3, 0x1c, R2, 0xf8, !PT ;  /* 0x0000001c03027812 */ /* 0x000fe200078ef802 */
[----:B------:R-:W-:Y:S01]  /*5750*/  IMAD.MOV.U32 R73, RZ, RZ, 0x20 ;  /* 0x00000020ff497424 */ /* 0x000fe200078e00ff */
[----:B------:R-:W-:Y:S01]  /*5760*/  SHF.R.U32.HI R3, RZ, 0x2, R75 ;  /* 0x00000002ff037819 */ /* 0x000fe2000001164b */
[----:B------:R-:W3:Y:S01]  /*5770*/  LDC.64 R42, c[0x0][0x8a8] ;  /* 0x00022a00ff2a7b82 */ /* 0x000ee20000000a00 */
[----:B------:R-:W-:Y:S01]  /*5780*/  LOP3.LUT R23, R23, 0x600000, RZ, 0xc0, !PT ;  /* 0x0060000017177812 */ /* 0x000fe200078ec0ff */
[----:B------:R-:W-:Y:S01]  /*5790*/  IMAD.MOV.U32 R22, RZ, RZ, RZ ;  /* 0x000000ffff167224 */ /* 0x000fe200078e00ff */
[----:B------:R-:W-:Y:S01]  /*57a0*/  LOP3.LUT R62, R5, 0x600, R62, 0xf8, !PT ;  /* 0x00000600053e7812 */ /* 0x000fe200078ef83e */
[----:B------:R-:W-:Y:S01]  /*57b0*/  IMAD.MOV.U32 R72, RZ, RZ, RZ ;  /* 0x000000ffff487224 */ /* 0x000fe200078e00ff */
[----:B------:R-:W-:Y:S01]  /*57c0*/  LOP3.LUT R3, R2, 0x4, R3, 0x78, !PT ;  /* 0x0000000402037812 */ /* 0x000fe200078e7803 */
[----:B------:R-:W4:Y:S01]  /*57d0*/  LDCU UR62, c[0x0][0x370] ;  /* 0x00006e00ff3e77ac */ /* 0x000f220008000800 */
[----:B------:R-:W-:-:S02]  /*57e0*/  LOP3.LUT R75, R75, 0x60, RZ, 0xc0, !PT ;  /* 0x000000604b4b7812 */ /* 0x000fc400078ec0ff */
[----:B------:R-:W-:Y:S01]  /*57f0*/  LOP3.LUT R62, R62, R3, RZ, 0xfc, !PT ;  /* 0x000000033e3e7212 */ /* 0x000fe200078efcff */
[----:B-1----:R-:W-:Y:S01]  /*5800*/  ULEA UR43, UR4, UR43, 0x18 ;  /* 0x0000002b042b7291 */ /* 0x002fe2000f8ec0ff */
[----:B------:R-:W-:Y:S01]  /*5810*/  SEL R74, R74, 0xfffffff0, !P2 ;  /* 0xfffffff04a4a7807 */ /* 0x000fe20005000000 */
[----:B------:R-:W1:Y:S01]  /*5820*/  LDCU.64 UR4, c[0x0][0x890] ;  /* 0x00011200ff0477ac */ /* 0x000e620008000a00 */
[----:B------:R-:W-:Y:S01]  /*5830*/  SEL R73, R73, 0xffffffe0, !P1 ;  /* 0xffffffe049497807 */ /* 0x000fe20004800000 */
[----:B------:R-:W2:Y:S05]  /*5840*/  LDCU.64 UR54, c[0x0][0x348] ;  /* 0x00006900ff3677ac */ /* 0x000eaa0008000a00 */
[----:B------:R-:W4:Y:S01]  /*5850*/  LDS R0, [UR43+0x140] ;  /* 0x0001402bff007984 */ /* 0x000f220008000800 */
[----:B------:R-:W2:Y:S01]  /*5860*/  LDCU UR42, c[0x0][0xb0c] ;  /* 0x00016180ff2a77ac */ /* 0x000ea20008000800 */
[----:B------:R-:W2:Y:S01]  /*5870*/  LDCU UR39, c[0x0][0xb30] ;  /* 0x00016600ff2777ac */ /* 0x000ea20008000800 */
[----:B------:R-:W2:Y:S01]  /*5880*/  LDCU.64 UR60, c[0x0][0x888] ;  /* 0x00011100ff3c77ac */ /* 0x000ea20008000a00 */
[----:B-1----:R-:W-:Y:S01]  /*5890*/  IMAD.U32 R77, RZ, RZ, UR4 ;  /* 0x00000004ff4d7e24 */ /* 0x002fe2000f8e00ff */
[----:B------:R-:W-:Y:S01]  /*58a0*/  UIADD3 UR4, UPT, UPT, UR43, 0x400, URZ ;  /* 0x000004002b047890 */ /* 0x000fe2000fffe0ff */
[----:B------:R-:W-:Y:S01]  /*58b0*/  IMAD.U32 R76, RZ, RZ, UR5 ;  /* 0x00000005ff4c7e24 */ /* 0x000fe2000f8e00ff */
[----:B------:R-:W1:Y:S04]  /*58c0*/  LDCU.64 UR40, c[0x0][0xb28] ;  /* 0x00016500ff2877ac */ /* 0x000e680008000a00 */
[----:B------:R-:W-:Y:S01]  /*58d0*/  IMAD.U32 R68, RZ, RZ, UR4 ;  /* 0x00000004ff447e24 */ /* 0x000fe2000f8e00ff */
[----:B------:R-:W1:Y:S01]  /*58e0*/  LDCU.128 UR56, c[0x0][0xb10] ;  /* 0x00016200ff3877ac */ /* 0x000e620008000c00 */
[----:B------:R-:W1:Y:S01]  /*58f0*/  LDCU UR53, c[0x0][0x374] ;  /* 0x00006e80ff3577ac */ /* 0x000e620008000800 */
[----:B------:R-:W-:Y:S01]  /*5900*/  UMOV UR52, URZ ;  /* 0x000000ff00347c82 */ /* 0x000fe20008000000 */
[----:B------:R-:W-:Y:S01]  /*5910*/  UMOV UR47, URZ ;  /* 0x000000ff002f7c82 */ /* 0x000fe20008000000 */
[----:B-1234-:R-:W-:-:S07]  /*5920*/  IMAD.IADD R23, R0, 0x1, R23 ;  /* 0x0000000100177824 */ /* 0x01efce00078e0217 */
.L_x_169:
[C---:B------:R-:W-:Y:S02]  /*5930*/  LEA R3, R70.reuse, UR43, 0x3 ;  /* 0x0000002b46037c11 */ /* 0x040fe4000f8e18ff */
[----:B------:R-:W-:Y:S02]  /*5940*/  SHF.L.U32 R0, R71, 0x1f, RZ ;  /* 0x0000001f47007819 */ /* 0x000fe400000006ff */
[----:B-1----:R-:W-:Y:S02]  /*5950*/  LEA R5, R70, UR43, 0x4 ;  /* 0x0000002b46057c11 */ /* 0x002fe4000f8e20ff */
[----:B------:R-:W1:Y:S02]  /*5960*/  SYNCS.PHASECHK.TRANS64.TRYWAIT P0, [R3+URZ+0x90], R0 ;  /* 0x00009000030075a7 */ /* 0x000e6400080011ff */
[----:B-1----:R-:W-:Y:S05]  /*5970*/  @!P0 BRA `(.L_x_94) ;  /* 0x00000068003c8947 */ /* 0x002fea0003800000 */
.L_x_225:
[----:B------:R-:W2:Y:S01]  /*5980*/  LDS.128 R4, [R5+0x120] ;  /* 0x0001200005047984 */ /* 0x000ea20000000c00 */
[----:B------:R-:W-:Y:S01]  /*5990*/  UISETP.GE.AND UP0, UPT, UR45, 0x1, UPT ;  /* 0x000000012d00788c */ /* 0x000fe2000bf06270 */
[----:B------:R-:W-:Y:S01]  /*59a0*/  @!PT LDS RZ, [RZ] ;  /* 0x00000000fffff984 */ /* 0x000fe20000000800 */
[----:B------:R-:W-:Y:S01]  /*59b0*/  @!PT LDS RZ, [RZ] ;  /* 0x00000000fffff984 */ /* 0x000fe20000000800 */
[----:B------:R-:W-:Y:S01]  /*59c0*/  @!PT LDS RZ, [RZ] ;  /* 0x00000000fffff984 */ /* 0x000fe20000000800 */
[----:B------:R-:W-:Y:S01]  /*59d0*/  @!PT LDS RZ, [RZ] ;  /* 0x00000000fffff984 */ /* 0x000fe20000000800 */
[----:B------:R3:W-:Y:S06]  /*59e0*/  MEMBAR.ALL.CTA ;  /* 0x0000000000007992 */ /* 0x0007ec0000008000 */
[----:B---3--:R-:W3:Y:S01]  /*59f0*/  FENCE.VIEW.ASYNC.S ;  /* 0x00000000000073c6 */ /* 0x008ee20000000000 */
[----:B--2---:R-:W-:Y:S11]  /*5a00*/  LOP3.LUT P0, RZ, R6, 0x1, RZ, 0xc0, !PT ;  /* 0x0000000106ff7812 */ /* 0x004ff6000780c0ff */
[----:B------:R-:W-:Y:S02]  /*5a10*/  @!UPT UIADD3 URZ, UPT, UPT, URZ, URZ, URZ ;  /* 0x000000fffffff290 */ /* 0x000fe4000fffe0ff */
[----:B---3--:R-:W-:Y:S01]  /*5a20*/  VOTEU.ANY UP1, P0 ;  /* 0x0000000000ff7886 */ /* 0x008fe20000020100 */
[----:B------:R-:W-:Y:S01]  /*5a30*/  PLOP3.LUT P0, PT, PT, PT, UP1, 0x80, 0x8 ;  /* 0x000000000008781c */ /* 0x000fe20003f0f018 */
[----:B------:R-:W-:Y:S06]  /*5a40*/  UP2UR UR4, UPR, URZ, 0x2 ;  /* 0x00000002ff047883 */ /* 0x000fec0008000000 */
[----:B------:R-:W-:Y:S06]  /*5a50*/  IMAD.U32 R78, RZ, RZ, UR4 ;  /* 0x00000004ff4e7e24 */ /* 0x000fec000f8e00ff */
[----:B-1----:R-:W-:Y:S02]  /*5a60*/  @P0 SHF.R.U32.HI R0, RZ, 0x10, R5 ;  /* 0x00000010ff000819 */ /* 0x002fe40000011605 */
        /* <DEDUP_REMOVED lines=12> */
[----:B------:R-:W2:Y:S01]  /*5b30*/  LDCU UR12, c[0x0][0xb20] ;  /* 0x00016400ff0c77ac */ /* 0x000ea20008000800 */
[----:B------:R-:W-:Y:S02]  /*5b40*/  UIMAD.WIDE.U32 UR4, UR53, UR59, URZ ;  /* 0x0000003b350472a5 */ /* 0x000fe4000f8e00ff */
[----:B------:R-:W-:Y:S02]  /*5b50*/  UIMAD.WIDE.U32 UR6, UR62, UR56, URZ ;  /* 0x000000383e0672a5 */ /* 0x000fe4000f8e00ff */
[----:B------:R-:W-:Y:S02]  /*5b60*/  UISETP.NE.AND UP0, UPT, UR58, 0x1, UPT ;  /* 0x000000013a00788c */ /* 0x000fe4000bf05270 */
[----:B------:R-:W-:Y:S02]  /*5b70*/  UIMAD.WIDE.U32 UR8, UR37, UR59, URZ ;  /* 0x0000003b250872a5 */ /* 0x000fe4000f8e00ff */
[----:B------:R-:W-:Y:S02]  /*5b80*/  UIMAD.WIDE.U32 UR10, UR38, UR56, URZ ;  /* 0x00000038260a72a5 */ /* 0x000fe4000f8e00ff */
[----:B------:R-:W-:Y:S02]  /*5b90*/  UISETP.NE.AND UP1, UPT, UR42, 0x1, UPT ;  /* 0x000000012a00788c */ /* 0x000fe4000bf25270 */
[----:B------:R-:W-:Y:S01]  /*5ba0*/  UISETP.NE.AND UP2, UPT, UR45, 0x1, UPT ;  /* 0x000000012d00788c */ /* 0x000fe2000bf45270 */
[----:B------:R-:W-:Y:S02]  /*5bb0*/  UMOV UR4, UR5 ;  /* 0x0000000500047c82 */ /* 0x000fe40008000000 */
[----:B--2---:R-:W-:Y:S03]  /*5bc0*/  USHF.R.U32.HI UR5, URZ, UR12, UR4 ;  /* 0x0000000cff057299 */ /* 0x004fe60008011604 */
[----:B------:R-:W-:Y:S02]  /*5bd0*/  UMOV UR4, UR7 ;  /* 0x0000000700047c82 */ /* 0x000fe40008000000 */
[----:B------:R-:W-:Y:S02]  /*5be0*/  USHF.R.U32.HI UR7, URZ, UR57, UR4 ;  /* 0x00000039ff077299 */ /* 0x000fe40008011604 */
[----:B------:R-:W-:Y:S02]  /*5bf0*/  USEL UR4, UR53, UR5, !UP0 ;  /* 0x0000000535047287 */ /* 0x000fe4000c000000 */
[----:B------:R-:W-:Y:S01]  /*5c00*/  USEL UR7, UR62, UR7, !UP1 ;  /* 0x000000073e077287 */ /* 0x000fe2000c800000 */
[----:B------:R-:W-:Y:S01]  /*5c10*/  UMOV UR5, UR9 ;  /* 0x0000000900057c82 */ /* 0x000fe20008000000 */
[----:B------:R-:W-:Y:S02]  /*5c20*/  UIMAD.WIDE.U32 UR8, UR4, UR40, URZ ;  /* 0x00000028040872a5 */ /* 0x000fe4000f8e00ff */
[----:B------:R-:W-:Y:S03]  /*5c30*/  USHF.R.U32.HI UR6, URZ, UR12, UR5 ;  /* 0x0000000cff067299 */ /* 0x000fe60008011605 */
[----:B------:R-:W-:Y:S01]  /*5c40*/  UMOV UR5, UR11 ;  /* 0x0000000b00057c82 */ /* 0x000fe20008000000 */
[----:B------:R-:W-:Y:S02]  /*5c50*/  UIMAD.WIDE.U32 UR10, UR7, UR40, URZ ;  /* 0x00000028070a72a5 */ /* 0x000fe4000f8e00ff */
[----:B------:R-:W-:Y:S02]  /*5c60*/  USHF.R.U32.HI UR12, URZ, UR57, UR5 ;  /* 0x00000039ff0c7299 */ /* 0x000fe40008011605 */
[----:B------:R-:W-:Y:S01]  /*5c70*/  USEL UR6, UR37, UR6, !UP0 ;  /* 0x0000000625067287 */ /* 0x000fe2000c000000 */
[----:B------:R-:W-:Y:S02]  /*5c80*/  UMOV UR5, UR9 ;  /* 0x0000000900057c82 */ /* 0x000fe40008000000 */
[----:B------:R-:W-:Y:S01]  /*5c90*/  UMOV UR10, UR11 ;  /* 0x0000000b000a7c82 */ /* 0x000fe20008000000 */
[----:B------:R-:W-:Y:S02]  /*5ca0*/  @UP2 USHF.R.U32.HI UR4, URZ, UR41, UR5 ;  /* 0x00000029ff042299 */ /* 0x000fe40008011605 */
[----:B------:R-:W-:Y:S02]  /*5cb0*/  @UP2 USHF.R.U32.HI UR7, URZ, UR41, UR10 ;  /* 0x00000029ff072299 */ /* 0x000fe4000801160a */
[----:B------:R-:W-:Y:S02]  /*5cc0*/  UIMAD UR4, UR45, UR4, URZ ;  /* 0x000000042d0472a4 */ /* 0x000fe4000f8e02ff */
[----:B------:R-:W-:Y:S02]  /*5cd0*/  UIMAD.WIDE.U32 UR10, UR6, UR40, URZ ;  /* 0x00000028060a72a5 */ /* 0x000fe4000f8e00ff */
[----:B------:R-:W-:Y:S02]  /*5ce0*/  USEL UR5, UR38, UR12, !UP1 ;  /* 0x0000000c26057287 */ /* 0x000fe4000c800000 */
[----:B------:R-:W-:Y:S02]  /*5cf0*/  UIMAD UR8, UR45, UR7, URZ ;  /* 0x000000072d0872a4 */ /* 0x000fe4000f8e02ff */
[----:B------:R-:W-:Y:S03]  /*5d00*/  UISETP.GE.AND UP0, UPT, UR6, UR4, UPT ;  /* 0x000000040600728c */ /* 0x000fe6000bf06270 */
[----:B------:R-:W-:Y:S01]  /*5d10*/  UMOV UR4, UR11 ;  /* 0x0000000b00047c82 */ /* 0x000fe20008000000 */
[----:B------:R-:W-:Y:S02]  /*5d20*/  UISETP.GE.OR UP0, UPT, UR5, UR8, UP0 ;  /* 0x000000080500728c */ /* 0x000fe40008706670 */
[----:B------:R-:W-:Y:S02]  /*5d30*/  USHF.R.U32.HI UR4, URZ, UR41, UR4 ;  /* 0x00000029ff047299 */ /* 0x000fe40008011604 */
[----:B------:R-:W-:Y:S02]  /*5d40*/  UIMAD.WIDE.U32 UR8, UR5, UR40, URZ ;  /* 0x00000028050872a5 */ /* 0x000fe4000f8e00ff */
[----:B------:R-:W-:Y:S02]  /*5d50*/  USEL UR11, UR6, UR4, !UP2 ;  /* 0x00000004060b7287 */ /* 0x000fe4000d000000 */
[----:B------:R-:W-:Y:S02]  /*5d60*/  UIADD3 UR8, UPT, UPT, -UR5, URZ, URZ ;  /* 0x000000ff05087290 */ /* 0x000fe4000fffe1ff */
[----:B------:R-:W-:Y:S01]  /*5d70*/  UIADD3 UR10, UPT, UPT, -UR11, URZ, URZ ;  /* 0x000000ff0b0a7290 */ /* 0x000fe2000fffe1ff */
[----:B------:R-:W-:Y:S01]  /*5d80*/  @!UP0 UMOV UR4, UR9 ;  /* 0x0000000900048c82 */ /* 0x000fe20008000000 */
[----:B------:R-:W-:Y:S02]  /*5d90*/  UIADD3 UR9, UPT, UPT, -UR6, URZ, URZ ;  /* 0x000000ff06097290 */ /* 0x000fe4000fffe1ff */
[----:B------:R-:W-:Y:S02]  /*5da0*/  @!UP0 USHF.R.U32.HI UR4, URZ, UR41, UR4 ;  /* 0x00000029ff048299 */ /* 0x000fe40008011604 */
[----:B------:R-:W-:Y:S02]  /*5db0*/  UIMAD UR10, UR45, UR10, UR6 ;  /* 0x0000000a2d0a72a4 */ /* 0x000fe4000f8e0206 */
[----:B------:R-:W-:Y:S04]  /*5dc0*/  @!UP0 USEL UR4, UR5, UR4, !UP2 ;  /* 0x0000000405048287 */ /* 0x000fe8000d000000 */
[----:B------:R-:W-:Y:S02]  /*5dd0*/  @!UP0 UIMAD UR10, UR7, UR10, UR4 ;  /* 0x0000000a070a82a4 */ /* 0x000fe4000f8e0204 */
[----:B------:R-:W-:Y:S02]  /*5de0*/  @!UP0 UIADD3 UR11, UPT, UPT, UR11, -UR4, URZ ;  /* 0x800000040b0b8290 */ /* 0x000fe4000fffe0ff */
[----:B------:R-:W-:Y:S02]  /*5df0*/  UIMAD UR7, UR42, UR8, UR38 ;  /* 0x000000082a0772a4 */ /* 0x000fe4000f8e0226 */
[----:B------:R-:W-:Y:S02]  /*5e00*/  @!UP0 UIMAD UR6, UR11, UR45, UR5 ;  /* 0x0000002d0b0682a4 */ /* 0x000fe4000f8e0205 */
[----:B------:R-:W-:Y:S01]  /*5e10*/  UIMAD UR4, UR58, UR9, UR37 ;  /* 0x000000093a0472a4 */ /* 0x000fe2000f8e0225 */
[----:B------:R-:W-:Y:S02]  /*5e20*/  @!UP0 UMOV UR5, UR10 ;  /* 0x0000000a00058c82 */ /* 0x000fe40008000000 */
[----:B------:R-:W-:Y:S02]  /*5e30*/  UIMAD UR38, UR5, UR42, UR7 ;  /* 0x0000002a052672a4 */ /* 0x000fe4000f8e0207 */
[----:B------:R-:W-:Y:S11]  /*5e40*/  UIMAD UR37, UR6, UR58, UR4 ;  /* 0x0000003a062572a4 */ /* 0x000ff6000f8e0204 */
[----:B------:R-:W-:Y:S01]  /*5e50*/  @!UPT UIADD3 URZ, UPT, UPT, URZ, URZ, URZ ;  /* 0x000000fffffff290 */ /* 0x000fe2000fffe0ff */
.L_x_95:
[----:B------:R-:W-:Y:S01]  /*5e60*/  UISETP.NE.AND UP0, UPT, UR39, 0x1, UPT ;  /* 0x000000012700788c */ /* 0x000fe2000bf05270 */
[----:B------:R-:W-:Y:S01]  /*5e70*/  LOP3.LUT P0, RZ, R68, 0x3f0, RZ, 0xc0, !PT ;  /* 0x000003f044ff7812 */ /* 0x000fe2000780c0ff */
[----:B------:R-:W-:Y:S01]  /*5e80*/  USHF.L.U32 UR50, UR30, 0x6, URZ ;  /* 0x000000061e327899 */ /* 0x000fe200080006ff */
[----:B------:R-:W-:Y:S01]  /*5e90*/  BSSY.RECONVERGENT B6, `(.L_x_96) ;  /* 0x0000034000067945 */ /* 0x000fe20003800200 */
[----:B------:R-:W-:Y:S01]  /*5ea0*/  USHF.L.U32 UR49, UR31, 0x8, URZ ;  /* 0x000000081f317899 */ /* 0x000fe200080006ff */
[----:B------:R-:W-:Y:S06]  /*5eb0*/  IADD3 R70, PT, PT, R70, 0x1, RZ ;  /* 0x0000000146467810 */ /* 0x000fec0007ffe0ff */
[----:B------:R-:W2:Y:S01]  /*5ec0*/  @!UP0 LDCU.128 UR12, c[0x0][0xb10] ;  /* 0x00016200ff0c87ac */ /* 0x000ea20008000c00 */
[----:B------:R-:W3:Y:S01]  /*5ed0*/  @!UP0 LDCU UR5, c[0x0][0xb0c] ;  /* 0x00016180ff0587ac */ /* 0x000ee20008000800 */
[----:B------:R-:W4:Y:S01]  /*5ee0*/  @!UP0 LDCU UR10, c[0x0][0xb20] ;  /* 0x00016400ff0a87ac */ /* 0x000f220008000800 */
[----:B--2---:R-:W-:Y:S02]  /*5ef0*/  UIMAD.WIDE.U32 UR8, UR38, UR12, URZ ;  /* 0x0000000c260872a5 */ /* 0x004fe4000f8e00ff */
[----:B------:R-:W-:Y:S02]  /*5f00*/  UIMAD.WIDE.U32 UR6, UR37, UR15, URZ ;  /* 0x0000000f250672a5 */ /* 0x000fe4000f8e00ff */
[----:B------:R-:W-:Y:S03]  /*5f10*/  @!UP0 UISETP.NE.AND UP1, UPT, UR14, 0x1, UPT ;  /* 0x000000010e00888c */ /* 0x000fe6000bf25270 */
[----:B------:R-:W-:Y:S01]  /*5f20*/  @!UP0 UMOV UR4, UR9 ;  /* 0x0000000900048c82 */ /* 0x000fe20008000000 */
[----:B---3--:R-:W-:Y:S02]  /*5f30*/  @!UP0 UISETP.NE.AND UP2, UPT, UR5, 0x1, UPT ;  /* 0x000000010500888c */ /* 0x008fe4000bf45270 */
[----:B------:R-:W-:Y:S01]  /*5f40*/  @!UP0 USHF.R.U32.HI UR4, URZ, UR13, UR4 ;  /* 0x0000000dff048299 */ /* 0x000fe20008011604 */
[----:B------:R-:W-:Y:S02]  /*5f50*/  @!UP0 UMOV UR6, UR7 ;  /* 0x0000000700068c82 */ /* 0x000fe40008000000 */
[----:B----4-:R-:W-:Y:S02]  /*5f60*/  @!UP0 USHF.R.U32.HI UR6, URZ, UR10, UR6 ;  /* 0x0000000aff068299 */ /* 0x010fe40008011606 */
[----:B------:R-:W-:Y:S02]  /*5f70*/  @!UP0 USEL UR7, UR38, UR4, !UP2 ;  /* 0x0000000426078287 */ /* 0x000fe4000d000000 */
[----:B------:R-:W-:Y:S04]  /*5f80*/  @!UP0 USEL UR6, UR37, UR6, !UP1 ;  /* 0x0000000625068287 */ /* 0x000fe8000c800000 */
[----:B------:R-:W-:Y:S02]  /*5f90*/  @!UP0 UIADD3 UR4, UPT, UPT, -UR7, UR6, URZ ;  /* 0x0000000607048290 */ /* 0x000fe4000fffe1ff */
[----:B------:R-:W-:Y:S02]  /*5fa0*/  @!UP0 UIADD3 UR6, UPT, UPT, UR7, -UR6, URZ ;  /* 0x8000000607068290 */ /* 0x000fe4000fffe0ff */
[----:B------:R-:W-:Y:S02]  /*5fb0*/  @!UP0 UIMAD UR38, UR4, UR5, UR38 ;  /* 0x00000005042682a4 */ /* 0x000fe4000f8e0226 */
[----:B------:R-:W-:Y:S01]  /*5fc0*/  @!UP0 UIMAD UR37, UR6, UR14, UR37 ;  /* 0x0000000e062582a4 */ /* 0x000fe2000f8e0225 */
[----:B------:R-:W-:Y:S11]  /*5fd0*/  @!P0 BRA `(.L_x_97) ;  /* 0x00000000007c8947 */ /* 0x000ff60003800000 */
[----:B------:R-:W2:Y:S01]  /*5fe0*/  LDCU.64 UR8, c[0x4][0x80] ;  /* 0x01001000ff0877ac */ /* 0x000ea20008000a00 */
[----:B------:R-:W-:Y:S01]  /*5ff0*/  MOV R2, 0x0 ;  /* 0x0000000000027802 */ /* 0x000fe20000000f00 */
[----:B------:R-:W-:Y:S02]  /*6000*/  HFMA2 R12, -RZ, RZ, 0, 5.9604644775390625e-08 ;  /* 0x00000001ff0c7431 */ /* 0x000fe400000001ff */
[----:B------:R-:W-:Y:S01]  /*6010*/  IMAD.MOV.U32 R8, RZ, RZ, 0x70 ;  /* 0x00000070ff087424 */ /* 0x000fe200078e00ff */
[----:B------:R3:W4:Y:S01]  /*6020*/  LDC.64 R14, c[0x4][R2] ;  /* 0x01000000020e7b82 */ /* 0x0007220000000a00 */
[----:B------:R-:W1:Y:S01]  /*6030*/  LDCU.64 UR6, c[0x4][0x88] ;  /* 0x01001100ff0677ac */ /* 0x000e620008000a00 */
[----:B------:R-:W-:Y:S01]  /*6040*/  IMAD.MOV.U32 R13, RZ, RZ, RZ ;  /* 0x000000ffff0d7224 */ /* 0x000fe200078e00ff */
[----:B------:R-:W1:Y:S01]  /*6050*/  LDCU.64 UR4, c[0x4][0x8] ;  /* 0x01000100ff0477ac */ /* 0x000e620008000a00 */
[----:B--2---:R-:W-:Y:S01]  /*6060*/  MOV R5, UR9 ;  /* 0x0000000900057c02 */ /* 0x004fe20008000f00 */
[----:B------:R-:W-:Y:S01]  /*6070*/  IMAD.U32 R4, RZ, RZ, UR8 ;  /* 0x00000008ff047e24 */ /* 0x000fe2000f8e00ff */
[----:B-1----:R-:W-:Y:S01]  /*6080*/  MOV R7, UR7 ;  /* 0x0000000700077c02 */ /* 0x002fe20008000f00 */
[----:B------:R-:W-:Y:S01]  /*6090*/  IMAD.U32 R6, RZ, RZ, UR6 ;  /* 0x00000006ff067e24 */ /* 0x000fe2000f8e00ff */
[----:B------:R-:W-:Y:S01]  /*60a0*/  MOV R11, UR5 ;  /* 0x00000005000b7c02 */ /* 0x000fe20008000f00 */
[----:B------:R-:W-:Y:S02]  /*60b0*/  IMAD.U32 R10, RZ, RZ, UR4 ;  /* 0x00000004ff0a7e24 */ /* 0x000fe4000f8e00ff */
[----:B------:R-:W-:Y:S07]  /*60c0*/  LEPC R20, `(.L_x_98) ;  /* 0x000000001014794e */ /* 0x000fee0000000000 */
[----:B---345:R-:W-:Y:S05]  /*60d0*/  CALL.ABS.NOINC R14 ;  /* 0x000000000e007343 */ /* 0x038fea0003c00000 */
.L_x_98:
[----:B------:R-:W1:Y:S01]  /*60e0*/  LDCU.64 UR8, c[0x4][0x80] ;  /* 0x01001000ff0877ac */ /* 0x000e620008000a00 */
[----:B------:R-:W2:Y:S01]  /*60f0*/  LDC.64 R2, c[0x4][R2] ;  /* 0x0100000002027b82 */ /* 0x000ea20000000a00 */
[----:B------:R-:W-:Y:S02]  /*6100*/  HFMA2 R12, -RZ, RZ, 0, 5.9604644775390625e-08 ;  /* 0x00000001ff0c7431 */ /* 0x000fe400000001ff */
[----:B------:R-:W-:Y:S02]  /*6110*/  IMAD.MOV.U32 R8, RZ, RZ, 0x70 ;  /* 0x00000070ff087424 */ /* 0x000fe400078e00ff */
[----:B------:R-:W-:Y:S01]  /*6120*/  IMAD.MOV.U32 R13, RZ, RZ, RZ ;  /* 0x000000ffff0d7224 */ /* 0x000fe200078e00ff */
[----:B------:R-:W3:Y:S01]  /*6130*/  LDCU.64 UR6, c[0x4][0x88] ;  /* 0x01001100ff0677ac */ /* 0x000ee20008000a00 */
[----:B------:R-:W4:Y:S01]  /*6140*/  LDCU.64 UR4, c[0x4][0x8] ;  /* 0x01000100ff0477ac */ /* 0x000f220008000a00 */
[----:B-1----:R-:W-:Y:S02]  /*6150*/  MOV R4, UR8 ;  /* 0x0000000800047c02 */ /* 0x002fe40008000f00 */
[----:B------:R-:W-:Y:S02]  /*6160*/  MOV R5, UR9 ;  /* 0x0000000900057c02 */ /* 0x000fe40008000f00 */
[----:B---3--:R-:W-:Y:S01]  /*6170*/  MOV R7, UR7 ;  /* 0x0000000700077c02 */ /* 0x008fe20008000f00 */
[----:B------:R-:W-:Y:S01]  /*6180*/  IMAD.U32 R6, RZ, RZ, UR6 ;  /* 0x00000006ff067e24 */ /* 0x000fe2000f8e00ff */
[----:B----4-:R-:W-:Y:S01]  /*6190*/  MOV R11, UR5 ;  /* 0x00000005000b7c02 */ /* 0x010fe20008000f00 */
[----:B------:R-:W-:Y:S02]  /*61a0*/  IMAD.U32 R10, RZ, RZ, UR4 ;  /* 0x00000004ff0a7e24 */ /* 0x000fe4000f8e00ff */
[----:B------:R-:W-:Y:S07]  /*61b0*/  LEPC R20, `(.L_x_97) ;  /* 0x000000001014794e */ /* 0x000fee0000000000 */
[----:B--2---:R-:W-:Y:S05]  /*61c0*/  CALL.ABS.NOINC R2 ;  /* 0x0000000002007343 */ /* 0x004fea0003c00000 */
.L_x_97:
[----:B------:R-:W-:Y:S05]  /*61d0*/  BSYNC.RECONVERGENT B6 ;  /* 0x0000000000067941 */ /* 0x000fea0003800200 */
.L_x_96:
[----:B------:R-:W-:Y:S02]  /*61e0*/  R2UR UR6, R67 ;  /* 0x00000000430672ca */ /* 0x000fe400000e0000 */
[----:B------:R-:W-:Y:S02]  /*61f0*/  R2UR UR5, R77 ;  /* 0x000000004d0572ca */ /* 0x000fe400000e0000 */
[----:B------:R-:W-:Y:S02]  /*6200*/  R2UR UR4, R76 ;  /* 0x000000004c0472ca */ /* 0x000fe400000e0000 */
[----:B------:R-:W-:Y:S02]  /*6210*/  ISETP.NE.U32.AND P4, PT, R60, RZ, PT ;  /* 0x000000ff3c00720c */ /* 0x000fe40003f85070 */
[----:B------:R-:W-:Y:S02]  /*6220*/  ISETP.NE.U32.AND P2, PT, RZ, UR60, PT ;  /* 0x0000003cff007c0c */ /* 0x000fe4000bf45070 */
[----:B------:R-:W-:Y:S02]  /*6230*/  ISETP.NE.AND.EX P4, PT, R61, RZ, PT, P4 ;  /* 0x000000ff3d00720c */ /* 0x000fe40003f85340 */
[----:B------:R-:W-:Y:S01]  /*6240*/  ISETP.NE.AND.EX P2, PT, RZ, UR61, PT, P2 ;  /* 0x0000003dff007c0c */ /* 0x000fe2000bf45320 */
[----:B------:R-:W-:Y:S02]  /*6250*/  UISETP.NE.AND UP2, UPT, UR6, URZ, UPT ;  /* 0x000000ff0600728c */ /* 0x000fe4000bf45270 */
[----:B------:R-:W-:Y:S04]  /*6260*/  UISETP.NE.U32.AND UP0, UPT, UR5, URZ, UPT ;  /* 0x000000ff0500728c */ /* 0x000fe8000bf05070 */
[----:B------:R-:W-:Y:S01]  /*6270*/  UISETP.NE.AND.EX UP1, UPT, UR4, URZ, UPT, UP0 ;  /* 0x000000ff0400728c */ /* 0x000fe2000bf25300 */
[----:B------:R-:W-:Y:S01]  /*6280*/  PLOP3.LUT P1, PT, PT, PT, UP2, 0x80, 0x8 ;  /* 0x000000000008781c */ /* 0x000fe20003f2f028 */
[----:B------:R-:W-:Y:S03]  /*6290*/  UPLOP3.LUT UP0, UPT, UPT, UPT, UPT, 0x40, 0x4 ;  /* 0x000000000004789c */ /* 0x000fe60003f0e870 */
[----:B------:R-:W-:Y:S06]  /*62a0*/  @UP2 UPLOP3.LUT UP0, UPT, UPT, UPT, UP1, 0x80, 0x8 ;  /* 0x000000000008289c */ /* 0x000fec0003f0f010 */
[----:B------:R-:W-:Y:S01]  /*62b0*/  PLOP3.LUT P0, PT, PT, PT, UP0, 0x80, 0x8 ;  /* 0x000000000008781c */ /* 0x000fe20003f0f008 */
[----:B------:R-:W-:Y:S01]  /*62c0*/  @!UPT UIADD3 URZ, UPT, UPT, URZ, URZ, URZ ;  /* 0x000000fffffff290 */ /* 0x000fe2000fffe0ff */
[----:B------:R-:W-:Y:S11]  /*62d0*/  BRA.U !UP1, `(.L_x_99) ;  /* 0x0000000109407547 */ /* 0x000ff6000b800000 */
[----:B------:R-:W-:Y:S01]  /*62e0*/  UISETP.NE.U32.AND UP0, UPT, UR60, URZ, UPT ;  /* 0x000000ff3c00728c */ /* 0x000fe2000bf05070 */
[----:B------:R-:W-:Y:S01]  /*62f0*/  R2UR UR6, R77 ;  /* 0x000000004d0672ca */ /* 0x000fe200000e0000 */
[----:B------:R-:W2:Y:S01]  /*6300*/  LDCU.64 UR8, c[0x0][0x358] ;  /* 0x00006b00ff0877ac */ /* 0x000ea20008000a00 */
[----:B------:R-:W-:Y:S02]  /*6310*/  HFMA2 R63, -RZ, RZ, 0, 5.9604644775390625e-08 ;  /* 0x00000001ff3f7431 */ /* 0x000fe400000001ff */
[----:B-1----:R-:W-:Y:S01]  /*6320*/  IMAD.MOV.U32 R0, RZ, RZ, 0x1 ;  /* 0x00000001ff007424 */ /* 0x002fe200078e00ff */
[----:B------:R-:W-:Y:S06]  /*6330*/  UISETP.NE.AND.EX UP0, UPT, UR61, URZ, UPT, UP0 ;  /* 0x000000ff3d00728c */ /* 0x000fec000bf05300 */
[----:B------:R-:W-:Y:S05]  /*6340*/  PLOP3.LUT P3, PT, PT, PT, UP0, 0x80, 0x8 ;  /* 0x000000000008781c */ /* 0x000fea0003f6f008 */
[----:B------:R-:W1:Y:S01]  /*6350*/  @UP0 LDCU.64 UR4, c[0x0][0x888] ;  /* 0x00011100ff0407ac */ /* 0x000e620008000a00 */
[----:B------:R-:W-:Y:S07]  /*6360*/  @UP0 UIMAD UR6, UR36, UR6, URZ ;  /* 0x00000006240602a4 */ /* 0x000fee000f8e02ff */
[----:B------:R-:W-:Y:S01]  /*6370*/  @!P3 PRMT R63, R0, 0x7610, R63 ;  /* 0x00007610003fb816 */ /* 0x000fe2000000003f */
[----:B-1----:R-:W-:Y:S06]  /*6380*/  @UP0 UIMAD.WIDE UR4, UR6, 0x4, UR4 ;  /* 0x00000004060408a5 */ /* 0x002fec000f8e0204 */
[----:B------:R-:W-:Y:S02]  /*6390*/  IMAD.U32 R2, RZ, RZ, UR4 ;  /* 0x00000004ff027e24 */ /* 0x000fe4000f8e00ff */
[----:B------:R-:W-:Y:S03]  /*63a0*/  IMAD.U32 R3, RZ, RZ, UR5 ;  /* 0x00000005ff037e24 */ /* 0x000fe6000f8e00ff */
[----:B------:R-:W1:Y:S02]  /*63b0*/  @!UP0 LDCU UR4, c[0x0][0x880] ;  /* 0x00011000ff0487ac */ /* 0x000e640008000800 */
[----:B--2--5:R2:W5:Y:S02]  /*63c0*/  @P3 LDG.E R27, desc[UR8][R2.64] ;  /* 0x00000008021b3981 */ /* 0x024564000c1e1900 */
[----:B-12---:R-:W-:Y:S02]  /*63d0*/  @!P3 MOV R27, UR4 ;  /* 0x00000004001bbc02 */ /* 0x006fe40008000f00 */
.L_x_99:
[----:B------:R-:W-:Y:S05]  /*63e0*/  @!P4 BRA `(.L_x_100) ;  /* 0x000000000024c947 */ /* 0x000fea0003800000 */
[----:B------:R-:W-:Y:S01]  /*63f0*/  ISETP.NE.U32.AND P3, PT, R42, RZ, PT ;  /* 0x000000ff2a00720c */ /* 0x000fe20003f65070 */
[----:B------:R-:W2:Y:S03]  /*6400*/  LDCU.64 UR4, c[0x0][0x358] ;  /* 0x00006b00ff0477ac */ /* 0x000ea60008000a00 */
[----:B------:R-:W-:Y:S11]  /*6410*/  ISETP.NE.AND.EX P3, PT, R43, RZ, PT, P3 ;  /* 0x000000ff2b00720c */ /* 0x000ff60003f65330 */
[----:B------:R-:W-:Y:S02]  /*6420*/  @!UPT UIADD3 URZ, UPT, UPT, URZ, URZ, URZ ;  /* 0x000000fffffff290 */ /* 0x000fe4000fffe0ff */
[----:B------:R-:W3:Y:S01]  /*6430*/  @P3 LDC.64 R2, c[0x0][0x8a8] ;  /* 0x00022a00ff023b82 */ /* 0x000ee20000000a00 */
[----:B-1----:R-:W-:Y:S04]  /*6440*/  @P3 IMAD R0, R60, UR36, RZ ;  /* 0x000000243c003c24 */ /* 0x002fe8000f8e02ff */
[----:B---3--:R-:W-:Y:S05]  /*6450*/  @P3 IMAD.WIDE R2, R0, 0x4, R2 ;  /* 0x0000000400023825 */ /* 0x008fea00078e0202 */
[----:B--2--5:R2:W5:Y:S02]  /*6460*/  @P3 LDG.E R24, desc[UR4][R2.64] ;  /* 0x0000000402183981 */ /* 0x024564000c1e1900 */
[----:B--2---:R-:W3:Y:S02]  /*6470*/  @!P3 LDC R24, c[0x0][0x8a0] ;  /* 0x00022800ff18bb82 */ /* 0x004ee40000000800 */
.L_x_100:
[----:B-----5:R-:W-:Y:S01]  /*6480*/  FSETP.NEU.AND P3, PT, R27, RZ, PT ;  /* 0x000000ff1b00720b */ /* 0x020fe20003f6d000 */
[----:B------:R-:W-:Y:S01]  /*6490*/  IMAD.SHL.U32 R86, R62, 0x4, RZ ;  /* 0x000000043e567824 */ /* 0x000fe200078e00ff */
[----:B------:R-:W-:Y:S01]  /*64a0*/  SEL R5, RZ, 0xffffffff, P2 ;  /* 0xffffffffff057807 */ /* 0x000fe20001000000 */
[----:B------:R-:W-:Y:S01]  /*64b0*/  BSSY B1, `(.L_x_101) ;  /* 0x0000043000017945 */ /* 0x000fe20003800000 */
[----:B------:R-:W-:Y:S01]  /*64c0*/  @P1 LOP3.LUT P2, RZ, R63, 0xff, RZ, 0xc0, !PT ;  /* 0x000000ff3fff1812 */ /* 0x000fe2000784c0ff */
[----:B------:R-:W-:Y:S01]  /*64d0*/  VIADD R81, R86, UR43 ;  /* 0x0000002b56517c36 */ /* 0x000fe20008000000 */
[----:B------:R-:W-:Y:S01]  /*64e0*/  @P1 SEL R2, RZ, 0xffffffff, P3 ;  /* 0xffffffffff021807 */ /* 0x000fe20001800000 */
[----:B------:R-:W-:Y:S01]  /*64f0*/  IMAD.MOV.U32 R87, RZ, RZ, 0x1 ;  /* 0x00000001ff577424 */ /* 0x000fe200078e00ff */
[----:B------:R-:W-:Y:S01]  /*6500*/  LEA R82, R22, UR43, 0x3 ;  /* 0x0000002b16527c11 */ /* 0x000fe2000f8e18ff */
[----:B------:R-:W-:Y:S01]  /*6510*/  IMAD.MOV.U32 R85, RZ, RZ, RZ ;  /* 0x000000ffff557224 */ /* 0x000fe200078e00ff */
[----:B------:R-:W-:Y:S02]  /*6520*/  @P0 SEL R2, R5, R2, !P2 ;  /* 0x0000000205020207 */ /* 0x000fe40005000000 */
[----:B------:R-:W-:Y:S02]  /*6530*/  CS2R R46, SRZ ;  /* 0x00000000002e7805 */ /* 0x000fe4000001ff00 */
[----:B------:R-:W-:Y:S02]  /*6540*/  SHF.L.U32 R3, R72, 0x1f, RZ ;  /* 0x0000001f48037819 */ /* 0x000fe400000006ff */
[----:B------:R-:W-:Y:S02]  /*6550*/  CS2R R44, SRZ ;  /* 0x00000000002c7805 */ /* 0x000fe4000001ff00 */
[----:B------:R-:W-:Y:S02]  /*6560*/  @P1 LOP3.LUT R2, R2, 0x1, RZ, 0xc0, !PT ;  /* 0x0000000102021812 */ /* 0x000fe400078ec0ff */
[----:B------:R-:W-:Y:S02]  /*6570*/  CS2R R50, SRZ ;  /* 0x0000000000327805 */ /* 0x000fe4000001ff00 */
[----:B------:R-:W-:Y:S02]  /*6580*/  PLOP3.LUT P2, PT, PT, PT, UP1, 0x80, 0x8 ;  /* 0x000000000008781c */ /* 0x000fe40003f4f018 */
[----:B------:R-:W-:Y:S02]  /*6590*/  CS2R R48, SRZ ;  /* 0x0000000000307805 */ /* 0x000fe4000001ff00 */
[----:B------:R-:W-:Y:S02]  /*65a0*/  ISETP.NE.U32.OR P6, PT, R2, 0x1, !P1 ;  /* 0x000000010200780c */ /* 0x000fe40004fc5470 */
[----:B------:R-:W-:Y:S02]  /*65b0*/  CS2R R54, SRZ ;  /* 0x0000000000367805 */ /* 0x000fe4000001ff00 */
[C---:B------:R-:W-:Y:S02]  /*65c0*/  LEA.HI R25, R22.reuse, R22, RZ, 0x1 ;  /* 0x0000001616197211 */ /* 0x040fe400078f08ff */
[----:B------:R-:W-:Y:S02]  /*65d0*/  CS2R R52, SRZ ;  /* 0x0000000000347805 */ /* 0x000fe4000001ff00 */
[----:B------:R-:W-:Y:S02]  /*65e0*/  LOP3.LUT P4, R69, R63, 0xff, RZ, 0xc0, !PT ;  /* 0x000000ff3f457812 */ /* 0x000fe4000788c0ff */
[----:B------:R-:W-:Y:S02]  /*65f0*/  CS2R R58, SRZ ;  /* 0x00000000003a7805 */ /* 0x000fe4000001ff00 */
[----:B------:R-:W-:Y:S01]  /*6600*/  SEL R2, RZ, 0xffffffff, P3 ;  /* 0xffffffffff027807 */ /* 0x000fe20001800000 */
[C---:B-1----:R-:W-:Y:S01]  /*6610*/  IMAD.SHL.U32 R0, R25.reuse, 0x80, RZ ;  /* 0x0000008019007824 */ /* 0x042fe200078e00ff */
[----:B------:R-:W-:Y:S02]  /*6620*/  LOP3.LUT R25, R25, 0xffe, RZ, 0xc0, !PT ;  /* 0x00000ffe19197812 */ /* 0x000fe400078ec0ff */
[----:B------:R-:W-:Y:S02]  /*6630*/  CS2R R56, SRZ ;  /* 0x0000000000387805 */ /* 0x000fe4000001ff00 */
[----:B------:R-:W-:Y:S01]  /*6640*/  P2R R79, PR, RZ, 0x40 ;  /* 0x00000040ff4f7803 */ /* 0x000fe20000000000 */
[----:B------:R-:W-:Y:S01]  /*6650*/  VIADD R35, R81, 0x400 ;  /* 0x0000040051237836 */ /* 0x000fe20000000000 */
[----:B------:R-:W-:Y:S01]  /*6660*/  @P2 SEL R2, R5, R2, !P4 ;  /* 0x0000000205022207 */ /* 0x000fe20006000000 */
[----:B------:R-:W-:Y:S01]  /*6670*/  IMAD.IADD R25, R22, 0x1, -R25 ;  /* 0x0000000116197824 */ /* 0x000fe200078e0a19 */
[----:B------:R-:W-:Y:S01]  /*6680*/  @P6 SHF.L.U32 R4, RZ, 0x1f, RZ ;  /* 0x0000001fff046819 */ /* 0x000fe200000006ff */
[----:B------:R-:W-:Y:S01]  /*6690*/  IMAD.IADD R80, R73, 0x1, R81 ;  /* 0x0000000149507824 */ /* 0x000fe200078e0251 */
[----:B------:R-:W-:Y:S02]  /*66a0*/  LOP3.LUT R0, R0, 0xffffff00, RZ, 0xc0, !PT ;  /* 0xffffff0000007812 */ /* 0x000fe400078ec0ff */
[----:B------:R-:W1:Y:S01]  /*66b0*/  @P6 SYNCS.PHASECHK.TRANS64.TRYWAIT P1, [UR43+0x40], R4 ;  /* 0x00004004ff0065a7 */ /* 0x000e62000802112b */
[----:B------:R-:W-:Y:S02]  /*66c0*/  LOP3.LUT R2, R2, 0x1, RZ, 0xc0, !PT ;  /* 0x0000000102027812 */ /* 0x000fe400078ec0ff */
[----:B------:R-:W-:Y:S02]  /*66d0*/  IMAD.IADD R0, R23, 0x1, R0 ;  /* 0x0000000117007824 */ /* 0x000fe400078e0200 */
[----:B------:R-:W-:Y:S02]  /*66e0*/  ISETP.NE.U32.AND P5, PT, R2, 0x1, PT ;  /* 0x000000010200780c */ /* 0x000fe40003fa5070 */
[----:B------:R-:W-:Y:S02]  /*66f0*/  IMAD R25, R25, 0x100000, R0 ;  /* 0x0010000019197824 */ /* 0x000fe400078e0200 */
[----:B------:R-:W-:Y:S01]  /*6700*/  P2R R88, PR, RZ, 0x20 ;  /* 0x00000020ff587803 */ /* 0x000fe20000000000 */
[----:B------:R2:W4:Y:S01]  /*6710*/  SYNCS.PHASECHK.TRANS64.TRYWAIT P0, [R82+URZ+0xb0], R3 ;  /* 0x0000b003520075a7 */ /* 0x00052200080011ff */
[----:B-1----:R-:W-:Y:S01]  /*6720*/  @P6 SEL R87, RZ, 0x1, !P1 ;  /* 0x00000001ff576807 */ /* 0x002fe20004800000 */
[----:B--2---:R-:W-:Y:S06]  /*6730*/  @!P6 BRA `(.L_x_102) ;  /* 0x000000000068e947 */ /* 0x004fec0003800000 */
[C---:B------:R-:W-:Y:S01]  /*6740*/  @P5 IMAD R4, R74.reuse, 0x4, R35 ;  /* 0x000000044a045824 */ /* 0x040fe200078e0223 */
[----:B------:R-:W-:Y:S01]  /*6750*/  ISETP.NE.AND P1, PT, R87, RZ, PT ;  /* 0x000000ff5700720c */ /* 0x000fe20003f25270 */
[----:B------:R-:W-:Y:S01]  /*6760*/  @P5 IMAD R2, R74, 0x4, R81 ;  /* 0x000000044a025824 */ /* 0x000fe200078e0251 */
[----:B------:R-:W-:Y:S01]  /*6770*/  BSSY B0, `(.L_x_103) ;  /* 0x000000e000007945 */ /* 0x000fe20003800000 */
[----:B------:R-:W-:Y:S01]  /*6780*/  IMAD.MOV.U32 R46, RZ, RZ, RZ ;  /* 0x000000ffff2e7224 */ /* 0x000fe200078e00ff */
[----:B------:R-:W-:Y:S01]  /*6790*/  CS2R R50, SRZ ;  /* 0x0000000000327805 */ /* 0x000fe2000001ff00 */
[----:B------:R-:W-:Y:S01]  /*67a0*/  @P5 IMAD.IADD R4, R73, 0x1, R4 ;  /* 0x0000000149045824 */ /* 0x000fe200078e0204 */
[----:B------:R-:W-:Y:S02]  /*67b0*/  CS2R R48, SRZ ;  /* 0x0000000000307805 */ /* 0x000fe4000001ff00 */
[----:B------:R-:W-:Y:S02]  /*67c0*/  CS2R R44, SRZ ;  /* 0x00000000002c7805 */ /* 0x000fe4000001ff00 */
[----:B------:R-:W-:Y:S02]  /*67d0*/  CS2R R58, SRZ ;  /* 0x00000000003a7805 */ /* 0x000fe4000001ff00 */
[----:B------:R-:W-:Y:S02]  /*67e0*/  CS2R R56, SRZ ;  /* 0x0000000000387805 */ /* 0x000fe4000001ff00 */
[----:B------:R-:W-:Y:S02]  /*67f0*/  CS2R R54, SRZ ;  /* 0x0000000000367805 */ /* 0x000fe4000001ff00 */
[----:B------:R-:W-:Y:S01]  /*6800*/  CS2R R52, SRZ ;  /* 0x0000000000347805 */ /* 0x000fe2000001ff00 */
[----:B------:R-:W-:Y:S06]  /*6810*/  @P1 BRA `(.L_x_104) ;  /* 0x00000000000c1947 */ /* 0x000fec0003800000 */
[----:B------:R-:W-:Y:S04]  /*6820*/  SHF.L.U32 R5, RZ, 0x1f, RZ ;  /* 0x0000001fff057819 */ /* 0x000fe800000006ff */
[----:B------:R-:W1:Y:S02]  /*6830*/  SYNCS.PHASECHK.TRANS64.TRYWAIT P1, [UR43+0x40], R5 ;  /* 0x00004005ff0075a7 */ /* 0x000e64000802112b */
[----:B-1----:R-:W-:Y:S05]  /*6840*/  @!P1 BRA `(.L_x_105) ;  /* 0x00000058009c9947 */ /* 0x002fea0003800000 */
.L_x_104:
[----:B------:R-:W-:Y:S05]  /*6850*/  BSYNC B0 ;  /* 0x0000000000007941 */ /* 0x000fea0003800000 */
.L_x_103:
[----:B------:R-:W-:Y:S01]  /*6860*/  ISETP.NE.AND P1, PT, R88, RZ, PT ;  /* 0x000000ff5800720c */ /* 0x000fe20003f25270 */
[----:B------:R-:W-:Y:S11]  /*6870*/  HFMA2 R85, -RZ, RZ, 0, 5.9604644775390625e-08 ;  /* 0x00000001ff557431 */ /* 0x000ff600000001ff */
[----:B------:R-:W-:Y:S01]  /*6880*/  @!UPT UIADD3 URZ, UPT, UPT, URZ, URZ, URZ ;  /* 0x000000fffffff290 */ /* 0x000fe2000fffe0ff */
[----:B------:R-:W-:Y:S05]  /*6890*/  @P1 WARPSYNC.ALL ;  /* 0x0000000000001948 */ /* 0x000fea0003800000 */
[----:B------:R2:W1:Y:S04]  /*68a0*/  @P1 LDSM.16.M88.4 R48, [R2+0x400] ;  /* 0x000400000230183b */ /* 0x0004680000000200 */
[----:B------:R2:W1:Y:S04]  /*68b0*/  @P1 LDSM.16.M88.4 R44, [R4] ;  /* 0x00000000042c183b */ /* 0x0004680000000200 */
[----:B------:R2:W1:Y:S04]  /*68c0*/  @P1 LDSM.16.M88.4 R56, [R86+UR43+0x400] ;  /* 0x0004002b5638183b */ /* 0x0004680008000200 */
[----:B------:R2:W1:Y:S02]  /*68d0*/  @P1 LDSM.16.M88.4 R52, [R80+0x400] ;  /* 0x000400005034183b */ /* 0x0004640000000200 */
.L_x_102:
[----:B------:R-:W-:Y:S05]  /*68e0*/  BSYNC B1 ;  /* 0x0000000000017941 */ /* 0x000fea0003800000 */
.L_x_101:
[----:B-1----:R-:W-:Y:S04]  /*68f0*/  SHF.R.U32.HI R5, RZ, 0x15, R25 ;  /* 0x00000015ff057819 */ /* 0x002fe80000011619 */
[----:B------:R-:W-:Y:S01]  /*6900*/  LOP3.LUT P1, RZ, R5, 0x3, R64, 0x48, !PT ;  /* 0x0000000305ff7812 */ /* 0x000fe20007824840 */
[----:B------:R-:W-:Y:S01]  /*6910*/  @!UPT UIADD3 URZ, UPT, UPT, URZ, URZ, URZ ;  /* 0x000000fffffff290 */ /* 0x000fe2000fffe0ff */
[----:B----4-:R-:W-:Y:S11]  /*6920*/  @P0 BRA `(.L_x_106) ;  /* 0x0000000000080947 */ /* 0x010ff60003800000 */
[----:B------:R-:W1:Y:S02]  /*6930*/  SYNCS.PHASECHK.TRANS64.TRYWAIT P0, [R82+URZ+0xb0], R3 ;  /* 0x0000b003520075a7 */ /* 0x000e6400080011ff */
[----:B-1----:R-:W-:Y:S05]  /*6940*/  @!P0 BRA `(.L_x_107) ;  /* 0x0000005800748947 */ /* 0x002fea0003800000 */
.L_x_106:
[----:B------:R-:W-:Y:S05]  /*6950*/  @!P1 BRA `(.L_x_108) ;  /* 0x0000000000409947 */ /* 0x000fea0003800000 */
[----:B------:R-:W4:Y:S01]  /*6960*/  LDCU.64 UR8, c[0x4][0x70] ;  /* 0x01000e00ff0877ac */ /* 0x000f220008000a00 */
[----:B-1----:R-:W-:Y:S01]  /*6970*/  MOV R3, 0x0 ;  /* 0x0000000000037802 */ /* 0x002fe20000000f00 */
[----:B------:R-:W-:Y:S02]  /*6980*/  HFMA2 R12, -RZ, RZ, 0, 5.9604644775390625e-08 ;  /* 0x00000001ff0c7431 */ /* 0x000fe400000001ff */
[----:B------:R-:W-:Y:S02]  /*6990*/  IMAD.MOV.U32 R8, RZ, RZ, 0x192 ;  /* 0x00000192ff087424 */ /* 0x000fe400078e00ff */
[----:B------:R-:W-:Y:S01]  /*69a0*/  IMAD.MOV.U32 R13, RZ, RZ, RZ ;  /* 0x000000ffff0d7224 */ /* 0x000fe200078e00ff */
[----:B------:R-:W1:Y:S01]  /*69b0*/  LDCU.64 UR6, c[0x4][0x78] ;  /* 0x01000f00ff0677ac */ /* 0x000e620008000a00 */
[----:B--2---:R-:W2:Y:S01]  /*69c0*/  LDC.64 R2, c[0x4][R3] ;  /* 0x0100000003027b82 */ /* 0x004ea20000000a00 */
[----:B------:R-:W5:Y:S01]  /*69d0*/  LDCU.64 UR4, c[0x4][0x10] ;  /* 0x01000200ff0477ac */ /* 0x000f620008000a00 */
[----:B----4-:R-:W-:Y:S01]  /*69e0*/  MOV R5, UR9 ;  /* 0x0000000900057c02 */ /* 0x010fe20008000f00 */
[----:B------:R-:W-:Y:S01]  /*69f0*/  IMAD.U32 R4, RZ, RZ, UR8 ;  /* 0x00000008ff047e24 */ /* 0x000fe2000f8e00ff */
[----:B-1----:R-:W-:Y:S01]  /*6a00*/  MOV R7, UR7 ;  /* 0x0000000700077c02 */ /* 0x002fe20008000f00 */
[----:B------:R-:W-:Y:S01]  /*6a10*/  IMAD.U32 R6, RZ, RZ, UR6 ;  /* 0x00000006ff067e24 */ /* 0x000fe2000f8e00ff */
[----:B-----5:R-:W-:Y:S01]  /*6a20*/  MOV R11, UR5 ;  /* 0x00000005000b7c02 */ /* 0x020fe20008000f00 */
[----:B------:R-:W-:Y:S02]  /*6a30*/  IMAD.U32 R10, RZ, RZ, UR4 ;  /* 0x00000004ff0a7e24 */ /* 0x000fe4000f8e00ff */
[----:B------:R-:W-:Y:S07]  /*6a40*/  LEPC R20, `(.L_x_108) ;  /* 0x000000001014794e */ /* 0x000fee0000000000 */
[----:B--23--:R-:W-:Y:S05]  /*6a50*/  CALL.ABS.NOINC R2 ;  /* 0x0000000002007343 */ /* 0x00cfea0003c00000 */
.L_x_108:
[----:B------:R-:W-:Y:S01]  /*6a60*/  LOP3.LUT R20, R56, 0xffffe000, RZ, 0xc0, !PT ;  /* 0xffffe00038147812 */ /* 0x000fe200078ec0ff */
[----:B------:R-:W-:Y:S05]  /*6a70*/  WARPSYNC.ALL ;  /* 0x0000000000007948 */ /* 0x000fea0003800000 */
[----:B------:R-:W-:Y:S01]  /*6a80*/  R2UR UR4, R25 ;  /* 0x00000000190472ca */ /* 0x000fe200000e0000 */
[----:B------:R-:W-:Y:S01]  /*6a90*/  IMAD.SHL.U32 R90, R74, 0x4, RZ ;  /* 0x000000044a5a7824 */ /* 0x000fe200078e00ff */
[----:B------:R-:W-:Y:S01]  /*6aa0*/  LOP3.LUT R21, R57, 0xffffe000, RZ, 0xc0, !PT ;  /* 0xffffe00039157812 */ /* 0x000fe200078ec0ff */
[----:B------:R-:W-:Y:S01]  /*6ab0*/  BSSY.RECONVERGENT B0, `(.L_x_109) ;  /* 0x0000059000007945 */ /* 0x000fe20003800200 */
[----:B------:R-:W-:Y:S02]  /*6ac0*/  LOP3.LUT R26, R59, 0xffffe000, RZ, 0xc0, !PT ;  /* 0xffffe0003b1a7812 */ /* 0x000fe400078ec0ff */
[----:B------:R-:W-:Y:S02]  /*6ad0*/  LOP3.LUT R32, R53, 0xffffe000, RZ, 0xc0, !PT ;  /* 0xffffe00035207812 */ /* 0x000fe400078ec0ff */
[----:B------:R-:W-:Y:S02]  /*6ae0*/  LOP3.LUT R33, R54, 0xffffe000, RZ, 0xc0, !PT ;  /* 0xffffe00036217812 */ /* 0x000fe400078ec0ff */
[----:B------:R-:W-:Y:S02]  /*6af0*/  IADD3 R84, PT, PT, R35, R90, RZ ;  /* 0x0000005a23547210 */ /* 0x000fe40007ffe0ff */
[----:B------:R-:W-:Y:S01]  /*6b00*/  ISETP.NE.AND P0, PT, R75, RZ, PT ;  /* 0x000000ff4b00720c */ /* 0x000fe20003f05270 */
[----:B--2---:R-:W3:Y:S02]  /*6b10*/  LDTM.16dp128bit.x8 R4, tmem[UR4] ;  /* 0x00000004000479ee */ /* 0x004ee40008180000 */
[----:B------:R-:W-:Y:S02]  /*6b20*/  IMAD.IADD R83, R73, 0x1, R84 ;  /* 0x0000000149537824 */ /* 0x000fe400078e0254 */
[C---:B---3--:R-:W-:Y:S01]  /*6b30*/  FMUL R0, R24.reuse, R4 ;  /* 0x0000000418007220 */ /* 0x048fe20000400000 */
[C---:B------:R-:W-:Y:S01]  /*6b40*/  FMUL R2, R24.reuse, R5 ;  /* 0x0000000518027220 */ /* 0x040fe20000400000 */
[C---:B-1----:R-:W-:Y:S01]  /*6b50*/  FMUL R3, R24.reuse, R6 ;  /* 0x0000000618037220 */ /* 0x042fe20000400000 */
[----:B------:R-:W-:Y:S01]  /*6b60*/  FMUL R7, R24, R7 ;  /* 0x0000000718077220 */ /* 0x000fe20000400000 */
[C---:B------:R-:W-:Y:S01]  /*6b70*/  FFMA R28, R27.reuse, R20, R0 ;  /* 0x000000141b1c7223 */ /* 0x040fe20000000000 */
[----:B------:R-:W-:Y:S01]  /*6b80*/  LOP3.LUT R20, R58, 0xffffe000, RZ, 0xc0, !PT ;  /* 0xffffe0003a147812 */ /* 0x000fe200078ec0ff */
[C---:B------:R-:W-:Y:S01]  /*6b90*/  FFMA R29, R27.reuse, R21, R2 ;  /* 0x000000151b1d7223 */ /* 0x040fe20000000002 */
[----:B------:R-:W-:Y:S01]  /*6ba0*/  LOP3.LUT R21, R52, 0xffffe000, RZ, 0xc0, !PT ;  /* 0xffffe00034157812 */ /* 0x000fe200078ec0ff */
[C---:B------:R-:W-:Y:S01]  /*6bb0*/  FMUL R4, R24.reuse, R8 ;  /* 0x0000000818047220 */ /* 0x040fe20000400000 */
[----:B------:R-:W-:Y:S01]  /*6bc0*/  F2FP.TF32.F32.PACK_B R28, R28 ;  /* 0x0000001cff1c723e */ /* 0x000fe200024050ff */
[----:B------:R-:W-:Y:S01]  /*6bd0*/  FFMA R30, R27, R20, R3 ;  /* 0x000000141b1e7223 */ /* 0x000fe20000000003 */
[----:B------:R-:W-:Y:S01]  /*6be0*/  LOP3.LUT R20, R55, 0xffffe000, RZ, 0xc0, !PT ;  /* 0xffffe00037147812 */ /* 0x000fe200078ec0ff */
[C---:B------:R-:W-:Y:S01]  /*6bf0*/  FMUL R5, R24.reuse, R9 ;  /* 0x0000000918057220 */ /* 0x040fe20000400000 */
[----:B------:R-:W-:Y:S01]  /*6c00*/  F2FP.TF32.F32.PACK_B R29, R29 ;  /* 0x0000001dff1d723e */ /* 0x000fe200024050ff */
[C---:B------:R-:W-:Y:S01]  /*6c10*/  FMUL R6, R24.reuse, R10 ;  /* 0x0000000a18067220 */ /* 0x040fe20000400000 */
[----:B------:R-:W-:Y:S01]  /*6c20*/  F2FP.TF32.F32.PACK_B R30, R30 ;  /* 0x0000001eff1e723e */ /* 0x000fe200024050ff */
[----:B------:R-:W-:Y:S01]  /*6c30*/  FFMA R31, R27, R26, R7 ;  /* 0x0000001a1b1f7223 */ /* 0x000fe20000000007 */
[----:B------:R-:W-:Y:S01]  /*6c40*/  LOP3.LUT R26, R49, 0xffffe000, RZ, 0xc0, !PT ;  /* 0xffffe000311a7812 */ /* 0x000fe200078ec0ff */
[----:B------:R-:W-:Y:S01]  /*6c50*/  FMUL R11, R24, R11 ;  /* 0x0000000b180b7220 */ /* 0x000fe20000400000 */
[C---:B------:R-:W-:Y:S01]  /*6c60*/  FFMA R4, R27.reuse, R21, R4 ;  /* 0x000000151b047223 */ /* 0x040fe20000000004 */
[----:B------:R-:W-:Y:S01]  /*6c70*/  LOP3.LUT R21, R48, 0xffffe000, RZ, 0xc0, !PT ;  /* 0xffffe00030157812 */ /* 0x000fe200078ec0ff */
[C---:B------:R-:W-:Y:S01]  /*6c80*/  FFMA R5, R27.reuse, R32, R5 ;  /* 0x000000201b057223 */ /* 0x040fe20000000005 */
[----:B------:R-:W-:Y:S01]  /*6c90*/  F2FP.TF32.F32.PACK_B R31, R31 ;  /* 0x0000001fff1f723e */ /* 0x000fe200024050ff */
        /* <DEDUP_REMOVED lines=8> */
[----:B------:R1:W-:Y:S01]  /*6d20*/  STSM.16.M88.4 [R81+0x400], R28 ;  /* 0x0004001c51007844 */ /* 0x0003e20000000200 */
[----:B------:R-:W-:Y:S01]  /*6d30*/  F2FP.TF32.F32.PACK_B R6, R6 ;  /* 0x00000006ff06723e */ /* 0x000fe200024050ff */
[C---:B------:R-:W-:Y:S01]  /*6d40*/  FMUL R10, R24.reuse, R14 ;  /* 0x0000000e180a7220 */ /* 0x040fe20000400000 */
[----:B------:R-:W-:Y:S01]  /*6d50*/  F2FP.TF32.F32.PACK_B R7, R7 ;  /* 0x00000007ff07723e */ /* 0x000fe200024050ff */
[----:B------:R-:W-:Y:S01]  /*6d60*/  FMUL R15, R24, R15 ;  /* 0x0000000f180f7220 */ /* 0x000fe20000400000 */
[C---:B------:R-:W-:Y:S01]  /*6d70*/  FFMA R8, R27.reuse, R21, R8 ;  /* 0x000000151b087223 */ /* 0x040fe20000000008 */
[C---:B------:R-:W-:Y:S01]  /*6d80*/  FFMA R9, R27.reuse, R26, R9 ;  /* 0x0000001a1b097223 */ /* 0x040fe20000000009 */
[C---:B------:R-:W-:Y:S01]  /*6d90*/  FFMA R10, R27.reuse, R33, R10 ;  /* 0x000000211b0a7223 */ /* 0x040fe2000000000a */
[----:B------:R1:W-:Y:S01]  /*6da0*/  STSM.16.M88.4 [R80+0x400], R4 ;  /* 0x0004000450007844 */ /* 0x0003e20000000200 */
[----:B------:R-:W-:Y:S01]  /*6db0*/  LOP3.LUT R21, R44, 0xffffe000, RZ, 0xc0, !PT ;  /* 0xffffe0002c157812 */ /* 0x000fe200078ec0ff */
[----:B------:R-:W-:Y:S01]  /*6dc0*/  FFMA R11, R27, R20, R15 ;  /* 0x000000141b0b7223 */ /* 0x000fe2000000000f */
[----:B------:R-:W-:Y:S01]  /*6dd0*/  LOP3.LUT R20, R45, 0xffffe000, RZ, 0xc0, !PT ;  /* 0xffffe0002d147812 */ /* 0x000fe200078ec0ff */
[C---:B------:R-:W-:Y:S01]  /*6de0*/  FMUL R12, R24.reuse, R16 ;  /* 0x00000010180c7220 */ /* 0x040fe20000400000 */
[----:B------:R-:W-:Y:S01]  /*6df0*/  FMUL R13, R24, R17 ;  /* 0x00000011180d7220 */ /* 0x000fe20000400000 */
[----:B------:R-:W-:Y:S01]  /*6e00*/  LOP3.LUT R33, R46, 0xffffe000, RZ, 0xc0, !PT ;  /* 0xffffe0002e217812 */ /* 0x000fe200078ec0ff */
[C---:B------:R-:W-:Y:S01]  /*6e10*/  FMUL R14, R24.reuse, R18 ;  /* 0x00000012180e7220 */ /* 0x040fe20000400000 */
[----:B------:R-:W-:Y:S01]  /*6e20*/  LOP3.LUT R26, R47, 0xffffe000, RZ, 0xc0, !PT ;  /* 0xffffe0002f1a7812 */ /* 0x000fe200078ec0ff */
[----:B------:R-:W-:Y:S01]  /*6e30*/  FMUL R19, R24, R19 ;  /* 0x0000001318137220 */ /* 0x000fe20000400000 */
[C---:B------:R-:W-:Y:S01]  /*6e40*/  FFMA R12, R27.reuse, R21, R12 ;  /* 0x000000151b0c7223 */ /* 0x040fe2000000000c */
[C---:B------:R-:W-:Y:S01]  /*6e50*/  FFMA R13, R27.reuse, R20, R13 ;  /* 0x000000141b0d7223 */ /* 0x040fe2000000000d */
[C---:B------:R-:W-:Y:S01]  /*6e60*/  FFMA R14, R27.reuse, R33, R14 ;  /* 0x000000211b0e7223 */ /* 0x040fe2000000000e */
[----:B------:R-:W-:Y:S01]  /*6e70*/  FFMA R15, R27, R26, R19 ;  /* 0x0000001a1b0f7223 */ /* 0x000fe20000000013 */
[----:B------:R-:W-:Y:S02]  /*6e80*/  F2FP.TF32.F32.PACK_B R8, R8 ;  /* 0x00000008ff08723e */ /* 0x000fe400024050ff */
[----:B------:R-:W-:Y:S02]  /*6e90*/  F2FP.TF32.F32.PACK_B R9, R9 ;  /* 0x00000009ff09723e */ /* 0x000fe400024050ff */
[----:B------:R-:W-:Y:S02]  /*6ea0*/  F2FP.TF32.F32.PACK_B R10, R10 ;  /* 0x0000000aff0a723e */ /* 0x000fe400024050ff */
[----:B------:R-:W-:Y:S02]  /*6eb0*/  F2FP.TF32.F32.PACK_B R11, R11 ;  /* 0x0000000bff0b723e */ /* 0x000fe400024050ff */
[----:B------:R-:W-:Y:S02]  /*6ec0*/  F2FP.TF32.F32.PACK_B R12, R12 ;  /* 0x0000000cff0c723e */ /* 0x000fe400024050ff */
[----:B------:R-:W-:Y:S01]  /*6ed0*/  F2FP.TF32.F32.PACK_B R13, R13 ;  /* 0x0000000dff0d723e */ /* 0x000fe200024050ff */
[----:B------:R1:W-:Y:S01]  /*6ee0*/  STSM.16.M88.4 [R84], R8 ;  /* 0x0000000854007844 */ /* 0x0003e20000000200 */
[----:B------:R-:W-:Y:S02]  /*6ef0*/  F2FP.TF32.F32.PACK_B R14, R14 ;  /* 0x0000000eff0e723e */ /* 0x000fe400024050ff */
[----:B------:R-:W-:Y:S05]  /*6f00*/  F2FP.TF32.F32.PACK_B R15, R15 ;  /* 0x0000000fff0f723e */ /* 0x000fea00024050ff */
[----:B------:R1:W-:Y:S01]  /*6f10*/  STSM.16.M88.4 [R83], R12 ;  /* 0x0000000c53007844 */ /* 0x0003e20000000200 */
[----:B------:R-:W-:Y:S01]  /*6f20*/  @!PT LDS RZ, [RZ] ;  /* 0x00000000fffff984 */ /* 0x000fe20000000800 */
[----:B------:R-:W-:Y:S01]  /*6f30*/  @!PT LDS RZ, [RZ] ;  /* 0x00000000fffff984 */ /* 0x000fe20000000800 */
[----:B------:R-:W-:Y:S01]  /*6f40*/  @!PT LDS RZ, [RZ] ;  /* 0x00000000fffff984 */ /* 0x000fe20000000800 */
[----:B------:R-:W-:Y:S01]  /*6f50*/  @!PT LDS RZ, [RZ] ;  /* 0x00000000fffff984 */ /* 0x000fe20000000800 */
[----:B------:R2:W-:Y:S07]  /*6f60*/  MEMBAR.ALL.CTA ;  /* 0x0000000000007992 */ /* 0x0005ee0000008000 */
[----:B--2---:R-:W2:Y:S02]  /*6f70*/  FENCE.VIEW.ASYNC.S ;  /* 0x00000000000073c6 */ /* 0x004ea40000000000 */
[----:B--2---:R-:W-:Y:S06]  /*6f80*/  BAR.SYNC.DEFER_BLOCKING 0x1, 0x80 ;  /* 0x0042000000007b1d */ /* 0x004fec0000010000 */
[----:B------:R-:W-:Y:S05]  /*6f90*/  @P0 BRA `(.L_x_110) ;  /* 0x0000000000280947 */ /* 0x000fea0003800000 */
[----:B------:R-:W-:Y:S01]  /*6fa0*/  UIADD3 UR4, UPT, UPT, UR43, 0x400, URZ ;  /* 0x000004002b047890 */ /* 0x000fe2000fffe0ff */
[----:B------:R-:W-:Y:S05]  /*6fb0*/  UMOV UR51, UR36 ;  /* 0x0000002400337c82 */ /* 0x000fea0008000000 */
[----:B------:R-:W-:Y:S01]  /*6fc0*/  MOV R68, UR4 ;  /* 0x0000000400447c02 */ /* 0x000fe20008000f00 */
[----:B------:R-:W-:Y:S03]  /*6fd0*/  UIADD3 UR4, UP0, UPT, UR54, 0x680, URZ ;  /* 0x0000068036047890 */ /* 0x000fe6000ff1e0ff */
[----:B------:R-:W-:Y:S01]  /*6fe0*/  R2UR UR48, R68 ;  /* 0x00000000443072ca */ /* 0x000fe200000e0000 */
[----:B------:R-:W-:Y:S11]  /*6ff0*/  UIADD3.X UR5, UPT, UPT, URZ, UR55, URZ, UP0, !UPT ;  /* 0x00000037ff057290 */ /* 0x000ff600087fe4ff */
[----:B------:R-:W-:Y:S01]  /*7000*/  @!UPT UIADD3 URZ, UPT, UPT, URZ, URZ, URZ ;  /* 0x000000fffffff290 */ /* 0x000fe2000fffe0ff */
[----:B------:R2:W-:Y:S01]  /*7010*/  UTMASTG.3D [UR48], [UR4] ;  /* 0x00000030040073b5 */ /* 0x0005e20008010000 */
[----:B------:R0:W-:Y:S01]  /*7020*/  UTMACMDFLUSH ;  /* 0x00000000000079b7 */ /* 0x0001e20000000000 */
[----:B--2---:R-:W-:Y:S04]  /*7030*/  DEPBAR.LE SB0, 0x1 ;  /* 0x000080400000791a */ /* 0x004fe80000000000 */
.L_x_110:
[----:B------:R-:W-:Y:S05]  /*7040*/  BSYNC.RECONVERGENT B0 ;  /* 0x0000000000007941 */ /* 0x000fea0003800200 */
.L_x_109:
[----:B------:R-:W-:Y:S01]  /*7050*/  BAR.SYNC.DEFER_BLOCKING 0x1, 0x80 ;  /* 0x0042000000007b1d */ /* 0x000fe20000010000 */
[----:B------:R-:W-:Y:S01]  /*7060*/  ISETP.NE.AND P1, PT, R79, RZ, PT ;  /* 0x000000ff4f00720c */ /* 0x000fe20003f25270 */
[----:B------:R-:W-:Y:S01]  /*7070*/  UISETP.NE.AND UP0, UPT, UR52, URZ, UPT ;  /* 0x000000ff3400728c */ /* 0x000fe2000bf05270 */
[----:B------:R-:W-:Y:S11]  /*7080*/  LEA R3, R85, UR43, 0x3 ;  /* 0x0000002b55037c11 */ /* 0x000ff6000f8e18ff */
[----:B-1----:R-:W-:Y:S01]  /*7090*/  @P1 SHF.L.U32 R4, RZ, 0x1f, RZ ;  /* 0x0000001fff041819 */ /* 0x002fe200000006ff */
[----:B------:R-:W-:Y:S06]  /*70a0*/  BRA.U !UP0, `(.L_x_111) ;  /* 0x0000000108247547 */ /* 0x000fec000b800000 */
[----:B------:R-:W1:Y:S01]  /*70b0*/  S2R R0, SR_CgaCtaId ;  /* 0x0000000000007919 */ /* 0x000e620000008800 */
[----:B------:R-:W-:Y:S01]  /*70c0*/  IMAD.U32 R2, RZ, RZ, UR47 ;  /* 0x0000002fff027e24 */ /* 0x000fe2000f8e00ff */
[----:B------:R-:W-:Y:S04]  /*70d0*/  UIADD3 UR4, UPT, UPT, UR47, 0x1, URZ ;  /* 0x000000012f047890 */ /* 0x000fe8000fffe0ff */
[----:B------:R-:W-:Y:S01]  /*70e0*/  @P1 LEA R2, R2, UR43, 0x3 ;  /* 0x0000002b02021c11 */ /* 0x000fe2000f8e18ff */
[----:B------:R-:W-:Y:S04]  /*70f0*/  UISETP.NE.AND UP0, UPT, UR4, 0x4, UPT ;  /* 0x000000040400788c */ /* 0x000fe8000bf05270 */
[----:B------:R-:W-:Y:S01]  /*7100*/  @P1 VIADD R5, R2, 0x60 ;  /* 0x0000006002051836 */ /* 0x000fe20000000000 */
[----:B------:R-:W-:Y:S04]  /*7110*/  USEL UR47, UR4, URZ, UP0 ;  /* 0x000000ff042f7287 */ /* 0x000fe80008000000 */
[----:B-1----:R-:W-:Y:S04]  /*7120*/  @P1 PRMT R0, R0, 0x654, R5 ;  /* 0x0000065400001816 */ /* 0x002fe80000000005 */
[----:B------:R1:W-:Y:S04]  /*7130*/  @P1 SYNCS.ARRIVE.TRANS64.RED.A1T0 RZ, [R0+URZ], RZ ;  /* 0x000000ff00ff19a7 */ /* 0x0003e800081004ff */
.L_x_111:
[----:B------:R-:W2:Y:S01]  /*7140*/  @P1 SYNCS.PHASECHK.TRANS64.TRYWAIT P0, [R3+URZ+0x40], R4 ;  /* 0x00004004030015a7 */ /* 0x000ea200080011ff */
[----:B------:R-:W-:Y:S01]  /*7150*/  BSSY B1, `(.L_x_112) ;  /* 0x0000017000017945 */ /* 0x000fe20003800000 */
[----:B--2---:R-:W-:Y:S03]  /*7160*/  @P1 SEL R87, RZ, 0x1, !P0 ;  /* 0x00000001ff571807 */ /* 0x004fe60004000000 */
[----:B------:R-:W-:Y:S05]  /*7170*/  @!P1 BRA `(.L_x_113) ;  /* 0x0000000000509947 */ /* 0x000fea0003800000 */
[----:B------:R-:W-:Y:S01]  /*7180*/  ISETP.NE.AND P1, PT, R88, RZ, PT ;  /* 0x000000ff5800720c */ /* 0x000fe20003f25270 */
[----:B------:R-:W-:Y:S01]  /*7190*/  BSSY B0, `(.L_x_114) ;  /* 0x000000a000007945 */ /* 0x000fe20003800000 */
[----:B------:R-:W-:Y:S11]  /*71a0*/  ISETP.NE.AND P0, PT, R87, RZ, PT ;  /* 0x000000ff5700720c */ /* 0x000ff60003f05270 */
[----:B------:R-:W-:Y:S04]  /*71b0*/  @P1 IMAD R5, R85, 0x2000, R86 ;  /* 0x0000200055051824 */ /* 0x000fe800078e0256 */
[----:B------:R-:W-:Y:S05]  /*71c0*/  @P1 VIADD R4, R5, UR43 ;  /* 0x0000002b05041c36 */ /* 0x000fea0008000000 */
[----:B------:R-:W-:Y:S01]  /*71d0*/  @P1 IADD3 R2, PT, PT, R90, R4, RZ ;  /* 0x000000045a021210 */ /* 0x000fe20007ffe0ff */
[----:B------:R-:W-:Y:S01]  /*71e0*/  @P1 IMAD.IADD R4, R73, 0x1, R4 ;  /* 0x0000000149041824 */ /* 0x000fe200078e0204 */
[----:B------:R-:W-:Y:S06]  /*71f0*/  @P0 BRA `(.L_x_115) ;  /* 0x00000000000c0947 */ /* 0x000fec0003800000 */
[----:B-1----:R-:W-:Y:S04]  /*7200*/  SHF.L.U32 R0, RZ, 0x1f, RZ ;  /* 0x0000001fff007819 */ /* 0x002fe800000006ff */
[----:B------:R-:W1:Y:S02]  /*7210*/  SYNCS.PHASECHK.TRANS64.TRYWAIT P0, [R3+URZ+0x40], R0 ;  /* 0x00004000030075a7 */ /* 0x000e6400080011ff */
[----:B-1----:R-:W-:Y:S05]  /*7220*/  @!P0 BRA `(.L_x_116) ;  /* 0x0000005000508947 */ /* 0x002fea0003800000 */
.L_x_115:
[----:B------:R-:W-:Y:S05]  /*7230*/  BSYNC B0 ;  /* 0x0000000000007941 */ /* 0x000fea0003800000 */
.L_x_114:
[----:B------:R-:W-:Y:S02]  /*7240*/  ISETP.NE.AND P0, PT, R88, RZ, PT ;  /* 0x000000ff5800720c */ /* 0x000fe40003f05270 */
[----:B------:R-:W-:Y:S11]  /*7250*/  IADD3 R85, PT, PT, R85, 0x1, RZ ;  /* 0x0000000155557810 */ /* 0x000ff60007ffe0ff */
[----:B-1----:R-:W-:Y:S01]  /*7260*/  @P0 IMAD.IADD R0, R73, 0x1, R2 ;  /* 0x0000000149000824 */ /* 0x002fe200078e0202 */
[----:B------:R-:W-:Y:S05]  /*7270*/  @P0 WARPSYNC.ALL ;  /* 0x0000000000000948 */ /* 0x000fea0003800000 */
[----:B------:R2:W3:Y:S04]  /*7280*/  @P0 LDSM.16.M88.4 R56, [R5+UR43+0x400] ;  /* 0x0004002b0538083b */ /* 0x0004e80008000200 */
[----:B------:R2:W4:Y:S04]  /*7290*/  @P0 LDSM.16.M88.4 R52, [R4+0x400] ;  /* 0x000400000434083b */ /* 0x0005280000000200 */
[----:B------:R2:W1:Y:S04]  /*72a0*/  @P0 LDSM.16.M88.4 R48, [R2+0x400] ;  /* 0x000400000230083b */ /* 0x0004680000000200 */
[----:B------:R2:W1:Y:S02]  /*72b0*/  @P0 LDSM.16.M88.4 R44, [R0+0x400] ;  /* 0x00040000002c083b */ /* 0x0004640000000200 */
.L_x_113:
[----:B------:R-:W-:Y:S05]  /*72c0*/  BSYNC B1 ;  /* 0x0000000000017941 */ /* 0x000fea0003800000 */
.L_x_112:
[----:B------:R-:W-:Y:S05]  /*72d0*/  VIADD R3, R25, 0x20 ;  /* 0x0000002019037836 */ /* 0x000fea0000000000 */
[----:B------:R-:W-:Y:S04]  /*72e0*/  SHF.R.U32.HI R3, RZ, 0x15, R3 ;  /* 0x00000015ff037819 */ /* 0x000fe80000011603 */
[----:B------:R-:W-:Y:S11]  /*72f0*/  LOP3.LUT P0, RZ, R3, 0x3, R64, 0x48, !PT ;  /* 0x0000000303ff7812 */ /* 0x000ff60007804840 */
[----:B------:R-:W-:Y:S02]  /*7300*/  @!UPT UIADD3 URZ, UPT, UPT, URZ, URZ, URZ ;  /* 0x000000fffffff290 */ /* 0x000fe4000fffe0ff */
[----:B------:R-:W-:Y:S05]  /*7310*/  @!P0 BRA `(.L_x_117) ;  /* 0x0000000000408947 */ /* 0x000fea0003800000 */
[----:B------:R-:W5:Y:S01]  /*7320*/  LDCU.64 UR8, c[0x4][0x70] ;  /* 0x01000e00ff0877ac */ /* 0x000f620008000a00 */
[----:B------:R-:W-:Y:S01]  /*7330*/  MOV R3, 0x0 ;  /* 0x0000000000037802 */ /* 0x000fe20000000f00 */
[----:B------:R-:W-:Y:S02]  /*7340*/  HFMA2 R12, -RZ, RZ, 0, 5.9604644775390625e-08 ;  /* 0x00000001ff0c7431 */ /* 0x000fe400000001ff */
[----:B------:R-:W-:Y:S02]  /*7350*/  IMAD.MOV.U32 R8, RZ, RZ, 0x192 ;  /* 0x00000192ff087424 */ /* 0x000fe400078e00ff */
[----:B------:R-:W-:Y:S01]  /*7360*/  IMAD.MOV.U32 R13, RZ, RZ, RZ ;  /* 0x000000ffff0d7224 */ /* 0x000fe200078e00ff */
[----:B------:R-:W3:Y:S01]  /*7370*/  LDCU.64 UR6, c[0x4][0x78] ;  /* 0x01000f00ff0677ac */ /* 0x000ee20008000a00 */
[----:B--2---:R-:W2:Y:S01]  /*7380*/  LDC.64 R2, c[0x4][R3] ;  /* 0x0100000003027b82 */ /* 0x004ea20000000a00 */
[----:B------:R-:W4:Y:S01]  /*7390*/  LDCU.64 UR4, c[0x4][0x10] ;  /* 0x01000200ff0477ac */ /* 0x000f220008000a00 */
[----:B-----5:R-:W-:Y:S01]  /*73a0*/  MOV R5, UR9 ;  /* 0x0000000900057c02 */ /* 0x020fe20008000f00 */
[----:B------:R-:W-:Y:S01]  /*73b0*/  IMAD.U32 R4, RZ, RZ, UR8 ;  /* 0x00000008ff047e24 */ /* 0x000fe2000f8e00ff */
[----:B---3--:R-:W-:Y:S01]  /*73c0*/  MOV R7, UR7 ;  /* 0x0000000700077c02 */ /* 0x008fe20008000f00 */
[----:B------:R-:W-:Y:S01]  /*73d0*/  IMAD.U32 R6, RZ, RZ, UR6 ;  /* 0x00000006ff067e24 */ /* 0x000fe2000f8e00ff */
[----:B----4-:R-:W-:Y:S01]  /*73e0*/  MOV R11, UR5 ;  /* 0x00000005000b7c02 */ /* 0x010fe20008000f00 */
[----:B------:R-:W-:Y:S02]  /*73f0*/  IMAD.U32 R10, RZ, RZ, UR4 ;  /* 0x00000004ff0a7e24 */ /* 0x000fe4000f8e00ff */
[----:B------:R-:W-:Y:S07]  /*7400*/  LEPC R20, `(.L_x_117) ;  /* 0x000000001014794e */ /* 0x000fee0000000000 */
[----:B-12---:R-:W-:Y:S05]  /*7410*/  CALL.ABS.NOINC R2 ;  /* 0x0000000002007343 */ /* 0x006fea0003c00000 */
.L_x_117:
[----:B---3--:R-:W-:Y:S01]  /*7420*/  LOP3.LUT R20, R56, 0xffffe000, RZ, 0xc0, !PT ;  /* 0xffffe00038147812 */ /* 0x008fe200078ec0ff */
[----:B------:R-:W-:Y:S05]  /*7430*/  WARPSYNC.ALL ;  /* 0x0000000000007948 */ /* 0x000fea0003800000 */
[----:B------:R-:W-:Y:S01]  /*7440*/  R2UR UR4, R25 ;  /* 0x00000000190472ca */ /* 0x000fe200000e0000 */
[----:B------:R-:W3:Y:S01]  /*7450*/  S2R R89, SR_CgaCtaId ;  /* 0x0000000000597919 */ /* 0x000ee20000008800 */
[----:B------:R-:W-:Y:S01]  /*7460*/  LOP3.LUT R21, R57, 0xffffe000, RZ, 0xc0, !PT ;  /* 0xffffe00039157812 */ /* 0x000fe200078ec0ff */
[----:B------:R-:W-:Y:S01]  /*7470*/  IMAD.U32 R40, RZ, RZ, UR47 ;  /* 0x0000002fff287e24 */ /* 0x000fe2000f8e00ff */
[----:B------:R-:W-:Y:S01]  /*7480*/  LOP3.LUT R41, R58, 0xffffe000, RZ, 0xc0, !PT ;  /* 0xffffe0003a297812 */ /* 0x000fe200078ec0ff */
[----:B------:R-:W-:Y:S01]  /*7490*/  BSSY.RECONVERGENT B0, `(.L_x_118) ;  /* 0x000005b000007945 */ /* 0x000fe20003800200 */
[----:B-1----:R-:W-:Y:S02]  /*74a0*/  LOP3.LUT R26, R48, 0xffffe000, RZ, 0xc0, !PT ;  /* 0xffffe000301a7812 */ /* 0x002fe400078ec0ff */
[----:B------:R-:W-:Y:S02]  /*74b0*/  ISETP.NE.AND P6, PT, R79, RZ, PT ;  /* 0x000000ff4f00720c */ /* 0x000fe40003fc5270 */
[----:B------:R-:W-:Y:S02]  /*74c0*/  ISETP.NE.AND P0, PT, R75, RZ, PT ;  /* 0x000000ff4b00720c */ /* 0x000fe40003f05270 */
[----:B------:R-:W-:Y:S01]  /*74d0*/  LEA R91, R85, UR43, 0x3 ;  /* 0x0000002b555b7c11 */ /* 0x000fe2000f8e18ff */
[----:B--2---:R-:W1:Y:S08]  /*74e0*/  LDTM.16dp128bit.x8 R4, tmem[UR4+0x20] ;  /* 0x00002004000479ee */ /* 0x004e700008180000 */
[----:B------:R-:W-:Y:S02]  /*74f0*/  @P6 LEA R40, R40, UR43, 0x3 ;  /* 0x0000002b28286c11 */ /* 0x000fe4000f8e18ff */
[----:B------:R-:W-:Y:S03]  /*7500*/  @P6 SHF.L.U32 R92, RZ, 0x1f, RZ ;  /* 0x0000001fff5c6819 */ /* 0x000fe600000006ff */
[----:B------:R-:W-:Y:S05]  /*7510*/  @P6 VIADD R40, R40, 0x60 ;  /* 0x0000006028286836 */ /* 0x000fea0000000000 */
[----:B---3--:R-:W-:Y:S01]  /*7520*/  @P6 PRMT R40, R89, 0x654, R40 ;  /* 0x0000065459286816 */ /* 0x008fe20000000028 */
[C---:B-1----:R-:W-:Y:S01]  /*7530*/  FMUL R0, R24.reuse, R4 ;  /* 0x0000000418007220 */ /* 0x042fe20000400000 */
[C---:B------:R-:W-:Y:S01]  /*7540*/  FMUL R2, R24.reuse, R5 ;  /* 0x0000000518027220 */ /* 0x040fe20000400000 */
[C---:B------:R-:W-:Y:S01]  /*7550*/  FMUL R3, R24.reuse, R10 ;  /* 0x0000000a18037220 */ /* 0x040fe20000400000 */
[----:B------:R-:W-:Y:S01]  /*7560*/  FMUL R4, R24, R11 ;  /* 0x0000000b18047220 */ /* 0x000fe20000400000 */
[C---:B------:R-:W-:Y:S01]  /*7570*/  FFMA R28, R27.reuse, R20, R0 ;  /* 0x000000141b1c7223 */ /* 0x040fe20000000000 */
[----:B----4-:R-:W-:Y:S01]  /*7580*/  LOP3.LUT R20, R52, 0xffffe000, RZ, 0xc0, !PT ;  /* 0xffffe00034147812 */ /* 0x010fe200078ec0ff */
        /* <DEDUP_REMOVED lines=8> */
[----:B------:R-:W-:Y:S01]  /*7610*/  FFMA R31, R27, R21, R2 ;  /* 0x000000151b1f7223 */ /* 0x000fe20000000002 */
[----:B------:R-:W-:Y:S01]  /*7620*/  LOP3.LUT R21, R53, 0xffffe000, RZ, 0xc0, !PT ;  /* 0xffffe00035157812 */ /* 0x000fe200078ec0ff */
[C---:B------:R-:W-:Y:S01]  /*7630*/  FMUL R0, R24.reuse, R8 ;  /* 0x0000000818007220 */ /* 0x040fe20000400000 */
[----:B------:R-:W-:Y:S01]  /*7640*/  F2FP.TF32.F32.PACK_B R30, R30 ;  /* 0x0000001eff1e723e */ /* 0x000fe200024050ff */
[----:B------:R-:W-:Y:S01]  /*7650*/  FMUL R2, R24, R9 ;  /* 0x0000000918027220 */ /* 0x000fe20000400000 */
[----:B------:R-:W-:Y:S01]  /*7660*/  F2FP.TF32.F32.PACK_B R31, R31 ;  /* 0x0000001fff1f723e */ /* 0x000fe200024050ff */
[C---:B------:R-:W-:Y:S01]  /*7670*/  FFMA R32, R27.reuse, R20, R0 ;  /* 0x000000141b207223 */ /* 0x040fe20000000000 */
[----:B------:R-:W-:Y:S01]  /*7680*/  LOP3.LUT R20, R54, 0xffffe000, RZ, 0xc0, !PT ;  /* 0xffffe00036147812 */ /* 0x000fe200078ec0ff */
[----:B------:R-:W-:Y:S01]  /*7690*/  FFMA R33, R27, R21, R2 ;  /* 0x000000151b217223 */ /* 0x000fe20000000002 */
[----:B------:R-:W-:Y:S01]  /*76a0*/  LOP3.LUT R21, R49, 0xffffe000, RZ, 0xc0, !PT ;  /* 0xffffe00031157812 */ /* 0x000fe200078ec0ff */
[----:B------:R1:W-:Y:S01]  /*76b0*/  STSM.16.M88.4 [R81+0x2400], R28 ;  /* 0x0024001c51007844 */ /* 0x0003e20000000200 */
[----:B------:R-:W-:Y:S01]  /*76c0*/  F2FP.TF32.F32.PACK_B R32, R32 ;  /* 0x00000020ff20723e */ /* 0x000fe200024050ff */
[C---:B------:R-:W-:Y:S01]  /*76d0*/  FFMA R34, R27.reuse, R20, R3 ;  /* 0x000000141b227223 */ /* 0x040fe20000000003 */
[----:B------:R-:W-:Y:S01]  /*76e0*/  LOP3.LUT R20, R50, 0xffffe000, RZ, 0xc0, !PT ;  /* 0xffffe00032147812 */ /* 0x000fe200078ec0ff */
[C---:B------:R-:W-:Y:S01]  /*76f0*/  FMUL R5, R24.reuse, R12 ;  /* 0x0000000c18057220 */ /* 0x040fe20000400000 */
[----:B------:R-:W-:Y:S01]  /*7700*/  F2FP.TF32.F32.PACK_B R33, R33 ;  /* 0x00000021ff21723e */ /* 0x000fe200024050ff */
[C---:B------:R-:W-:Y:S01]  /*7710*/  FMUL R6, R24.reuse, R13 ;  /* 0x0000000d18067220 */ /* 0x040fe20000400000 */
[----:B------:R-:W-:Y:S01]  /*7720*/  F2FP.TF32.F32.PACK_B R34, R34 ;  /* 0x00000022ff22723e */ /* 0x000fe200024050ff */
[----:B------:R-:W-:Y:S01]  /*7730*/  FMUL R7, R24, R14 ;  /* 0x0000000e18077220 */ /* 0x000fe20000400000 */
[----:B------:R-:W-:Y:S01]  /*7740*/  FFMA R35, R27, R41, R4 ;  /* 0x000000291b237223 */ /* 0x000fe20000000004 */
[----:B------:R-:W-:Y:S01]  /*7750*/  LOP3.LUT R41, R51, 0xffffe000, RZ, 0xc0, !PT ;  /* 0xffffe00033297812 */ /* 0x000fe200078ec0ff */
[C---:B------:R-:W-:Y:S01]  /*7760*/  FFMA R36, R27.reuse, R26, R5 ;  /* 0x0000001a1b247223 */ /* 0x040fe20000000005 */
[----:B------:R-:W-:Y:S01]  /*7770*/  LOP3.LUT R26, R46, 0xffffe000, RZ, 0xc0, !PT ;  /* 0xffffe0002e1a7812 */ /* 0x000fe200078ec0ff */
[C---:B------:R-:W-:Y:S01]  /*7780*/  FFMA R37, R27.reuse, R21, R6 ;  /* 0x000000151b257223 */ /* 0x040fe20000000006 */
[----:B------:R-:W-:Y:S01]  /*7790*/  FMUL R8, R24, R15 ;  /* 0x0000000f18087220 */ /* 0x000fe20000400000 */
[----:B------:R-:W-:Y:S01]  /*77a0*/  FFMA R38, R27, R20, R7 ;  /* 0x000000141b267223 */ /* 0x000fe20000000007 */
[----:B------:R-:W-:Y:S01]  /*77b0*/  LOP3.LUT R20, R44, 0xffffe000, RZ, 0xc0, !PT ;  /* 0xffffe0002c147812 */ /* 0x000fe200078ec0ff */
[C---:B------:R-:W-:Y:S01]  /*77c0*/  FMUL R9, R24.reuse, R16 ;  /* 0x0000001018097220 */ /* 0x040fe20000400000 */
[----:B------:R-:W-:Y:S01]  /*77d0*/  LOP3.LUT R21, R45, 0xffffe000, RZ, 0xc0, !PT ;  /* 0xffffe0002d157812 */ /* 0x000fe200078ec0ff */
[----:B------:R-:W-:Y:S01]  /*77e0*/  FFMA R39, R27, R41, R8 ;  /* 0x000000291b277223 */ /* 0x000fe20000000008 */
[C---:B------:R-:W-:Y:S01]  /*77f0*/  FMUL R10, R24.reuse, R17 ;  /* 0x00000011180a7220 */ /* 0x040fe20000400000 */
[C---:B------:R-:W-:Y:S01]  /*7800*/  FMUL R11, R24.reuse, R18 ;  /* 0x00000012180b7220 */ /* 0x040fe20000400000 */
[----:B------:R-:W-:Y:S01]  /*7810*/  LOP3.LUT R41, R47, 0xffffe000, RZ, 0xc0, !PT ;  /* 0xffffe0002f297812 */ /* 0x000fe200078ec0ff */
[----:B------:R-:W-:Y:S01]  /*7820*/  FMUL R12, R24, R19 ;  /* 0x00000013180c7220 */ /* 0x000fe20000400000 */
[----:B------:R-:W-:Y:S02]  /*7830*/  F2FP.TF32.F32.PACK_B R35, R35 ;  /* 0x00000023ff23723e */ /* 0x000fe400024050ff */
[----:B------:R-:W-:Y:S02]  /*7840*/  F2FP.TF32.F32.PACK_B R36, R36 ;  /* 0x00000024ff24723e */ /* 0x000fe400024050ff */
[----:B------:R-:W-:Y:S01]  /*7850*/  F2FP.TF32.F32.PACK_B R37, R37 ;  /* 0x00000025ff25723e */ /* 0x000fe200024050ff */
[----:B------:R2:W-:Y:S01]  /*7860*/  STSM.16.M88.4 [R80+0x2400], R32 ;  /* 0x0024002050007844 */ /* 0x0005e20000000200 */
[----:B------:R-:W-:Y:S01]  /*7870*/  F2FP.TF32.F32.PACK_B R38, R38 ;  /* 0x00000026ff26723e */ /* 0x000fe200024050ff */
[C---:B-1----:R-:W-:Y:S01]  /*7880*/  FFMA R28, R27.reuse, R20, R9 ;  /* 0x000000141b1c7223 */ /* 0x042fe20000000009 */
[C---:B------:R-:W-:Y:S01]  /*7890*/  FFMA R29, R27.reuse, R21, R10 ;  /* 0x000000151b1d7223 */ /* 0x040fe2000000000a */
[C---:B------:R-:W-:Y:S01]  /*78a0*/  FFMA R30, R27.reuse, R26, R11 ;  /* 0x0000001a1b1e7223 */ /* 0x040fe2000000000b */
[----:B------:R-:W-:Y:S01]  /*78b0*/  FFMA R31, R27, R41, R12 ;  /* 0x000000291b1f7223 */ /* 0x000fe2000000000c */
[----:B------:R-:W-:Y:S02]  /*78c0*/  F2FP.TF32.F32.PACK_B R39, R39 ;  /* 0x00000027ff27723e */ /* 0x000fe400024050ff */
[----:B------:R-:W-:Y:S02]  /*78d0*/  F2FP.TF32.F32.PACK_B R28, R28 ;  /* 0x0000001cff1c723e */ /* 0x000fe400024050ff */
[----:B------:R-:W-:Y:S01]  /*78e0*/  F2FP.TF32.F32.PACK_B R29, R29 ;  /* 0x0000001dff1d723e */ /* 0x000fe200024050ff */
[----:B------:R2:W-:Y:S01]  /*78f0*/  STSM.16.M88.4 [R84+0x2000], R36 ;  /* 0x0020002454007844 */ /* 0x0005e20000000200 */
[----:B------:R-:W-:Y:S02]  /*7900*/  F2FP.TF32.F32.PACK_B R30, R30 ;  /* 0x0000001eff1e723e */ /* 0x000fe400024050ff */
[----:B------:R-:W-:Y:S05]  /*7910*/  F2FP.TF32.F32.PACK_B R31, R31 ;  /* 0x0000001fff1f723e */ /* 0x000fea00024050ff */
[----:B------:R2:W-:Y:S01]  /*7920*/  STSM.16.M88.4 [R83+0x2000], R28 ;  /* 0x0020001c53007844 */ /* 0x0005e20000000200 */
[----:B------:R-:W-:Y:S01]  /*7930*/  @!PT LDS RZ, [RZ] ;  /* 0x00000000fffff984 */ /* 0x000fe20000000800 */
[----:B------:R-:W-:Y:S01]  /*7940*/  @!PT LDS RZ, [RZ] ;  /* 0x00000000fffff984 */ /* 0x000fe20000000800 */
[----:B------:R-:W-:Y:S01]  /*7950*/  @!PT LDS RZ, [RZ] ;  /* 0x00000000fffff984 */ /* 0x000fe20000000800 */
[----:B------:R-:W-:Y:S01]  /*7960*/  @!PT LDS RZ, [RZ] ;  /* 0x00000000fffff984 */ /* 0x000fe20000000800 */
[----:B------:R1:W-:Y:S07]  /*7970*/  MEMBAR.ALL.CTA ;  /* 0x0000000000007992 */ /* 0x0003ee0000008000 */
[----:B-1----:R-:W1:Y:S02]  /*7980*/  FENCE.VIEW.ASYNC.S ;  /* 0x00000000000073c6 */ /* 0x002e640000000000 */
[----:B-1----:R-:W-:Y:S06]  /*7990*/  BAR.SYNC.DEFER_BLOCKING 0x1, 0x80 ;  /* 0x0042000000007b1d */ /* 0x002fec0000010000 */
[----:B------:R-:W-:Y:S05]  /*79a0*/  @P0 BRA `(.L_x_119) ;  /* 0x0000000000240947 */ /* 0x000fea0003800000 */
[----:B------:R-:W-:Y:S02]  /*79b0*/  UIADD3 UR4, UP0, UPT, UR54, 0x680, URZ ;  /* 0x0000068036047890 */ /* 0x000fe4000ff1e0ff */
[----:B------:R-:W-:Y:S02]  /*79c0*/  UIADD3 UR9, UPT, UPT, UR49, 0x20, URZ ;  /* 0x0000002031097890 */ /* 0x000fe4000fffe0ff */
[----:B------:R-:W-:Y:S02]  /*79d0*/  UIADD3 UR8, UPT, UPT, UR43, 0x2400, URZ ;  /* 0x000024002b087890 */ /* 0x000fe4000fffe0ff */
[----:B------:R-:W-:Y:S01]  /*79e0*/  UIADD3.X UR5, UPT, UPT, URZ, UR55, URZ, UP0, !UPT ;  /* 0x00000037ff057290 */ /* 0x000fe200087fe4ff */
[----:B------:R-:W-:Y:S01]  /*79f0*/  UMOV UR10, UR50 ;  /* 0x00000032000a7c82 */ /* 0x000fe20008000000 */
[----:B------:R-:W-:Y:S07]  /*7a00*/  UMOV UR11, UR36 ;  /* 0x00000024000b7c82 */ /* 0x000fee0008000000 */
[----:B------:R1:W-:Y:S01]  /*7a10*/  UTMASTG.3D [UR8], [UR4] ;  /* 0x00000008040073b5 */ /* 0x0003e20008010000 */
[----:B------:R0:W-:Y:S01]  /*7a20*/  UTMACMDFLUSH ;  /* 0x00000000000079b7 */ /* 0x0001e20000000000 */
[----:B-1----:R-:W-:Y:S04]  /*7a30*/  DEPBAR.LE SB0, 0x1 ;  /* 0x000080400000791a */ /* 0x002fe80000000000 */
.L_x_119:
[----:B------:R-:W-:Y:S05]  /*7a40*/  BSYNC.RECONVERGENT B0 ;  /* 0x0000000000007941 */ /* 0x000fea0003800200 */
.L_x_118:
[----:B------:R-:W-:Y:S01]  /*7a50*/  BAR.SYNC.DEFER_BLOCKING 0x1, 0x80 ;  /* 0x0042000000007b1d */ /* 0x000fe20000010000 */
[----:B------:R-:W-:Y:S04]  /*7a60*/  UIADD3 UR4, UPT, UPT, UR47, 0x1, URZ ;  /* 0x000000012f047890 */ /* 0x000fe8000fffe0ff */
[----:B------:R-:W-:Y:S04]  /*7a70*/  UISETP.NE.AND UP0, UPT, UR4, 0x4, UPT ;  /* 0x000000040400788c */ /* 0x000fe8000bf05270 */
[----:B------:R-:W-:Y:S01]  /*7a80*/  USEL UR46, UR4, URZ, UP0 ;  /* 0x000000ff042e7287 */ /* 0x000fe20008000000 */
[----:B------:R1:W-:Y:S01]  /*7a90*/  @P6 SYNCS.ARRIVE.TRANS64.RED.A1T0 RZ, [R40+URZ], RZ ;  /* 0x000000ff28ff69a7 */ /* 0x0003e200081004ff */
[----:B------:R-:W-:Y:S01]  /*7aa0*/  BSSY B1, `(.L_x_120) ;  /* 0x0000018000017945 */ /* 0x000fe20003800000 */
[----:B------:R-:W3:Y:S02]  /*7ab0*/  @P6 SYNCS.PHASECHK.TRANS64.TRYWAIT P0, [R91+URZ+0x40], R92 ;  /* 0x0000405c5b0065a7 */ /* 0x000ee400080011ff */
[----:B---3--:R-:W-:Y:S01]  /*7ac0*/  @P6 SEL R87, RZ, 0x1, !P0 ;  /* 0x00000001ff576807 */ /* 0x008fe20004000000 */
[----:B-1----:R-:W-:Y:S06]  /*7ad0*/  @!P6 BRA `(.L_x_121) ;  /* 0x000000000050e947 */ /* 0x002fec0003800000 */
        /* <DEDUP_REMOVED lines=8> */
[----:B------:R-:W-:Y:S04]  /*7b60*/  SHF.L.U32 R4, RZ, 0x1f, RZ ;  /* 0x0000001fff047819 */ /* 0x000fe800000006ff */
[----:B------:R-:W1:Y:S02]  /*7b70*/  SYNCS.PHASECHK.TRANS64.TRYWAIT P0, [R91+URZ+0x40], R4 ;  /* 0x000040045b0075a7 */ /* 0x000e6400080011ff */
[----:B-1----:R-:W-:Y:S05]  /*7b80*/  @!P0 BRA `(.L_x_124) ;  /* 0x00000048000c8947 */ /* 0x002fea0003800000 */
.L_x_123:
[----:B------:R-:W-:Y:S05]  /*7b90*/  BSYNC B0 ;  /* 0x0000000000007941 */ /* 0x000fea0003800000 */
.L_x_122:
        /* <DEDUP_REMOVED lines=8> */
.L_x_121:
[----:B------:R-:W-:Y:S05]  /*7c20*/  BSYNC B1 ;  /* 0x0000000000017941 */ /* 0x000fea0003800000 */
.L_x_120:
[----:B-1----:R-:W-:Y:S05]  /*7c30*/  VIADD R3, R25, 0x40 ;  /* 0x0000004019037836 */ /* 0x002fea0000000000 */
[----:B------:R-:W-:Y:S04]  /*7c40*/  SHF.R.U32.HI R3, RZ, 0x15, R3 ;  /* 0x00000015ff037819 */ /* 0x000fe80000011603 */
[----:B------:R-:W-:Y:S11]  /*7c50*/  LOP3.LUT P0, RZ, R3, 0x3, R64, 0x48, !PT ;  /* 0x0000000303ff7812 */ /* 0x000ff60007804840 */
[----:B------:R-:W-:Y:S02]  /*7c60*/  @!UPT UIADD3 URZ, UPT, UPT, URZ, URZ, URZ ;  /* 0x000000fffffff290 */ /* 0x000fe4000fffe0ff */
[----:B------:R-:W-:Y:S05]  /*7c70*/  @!P0 BRA `(.L_x_125) ;  /* 0x0000000000408947 */ /* 0x000fea0003800000 */
[----:B------:R-:W1:Y:S01]  /*7c80*/  LDCU.64 UR8, c[0x4][0x70] ;  /* 0x01000e00ff0877ac */ /* 0x000e620008000a00 */
[----:B------:R-:W-:Y:S01]  /*7c90*/  MOV R3, 0x0 ;  /* 0x0000000000037802 */ /* 0x000fe20000000f00 */
[----:B------:R-:W-:Y:S02]  /*7ca0*/  HFMA2 R12, -RZ, RZ, 0, 5.9604644775390625e-08 ;  /* 0x00000001ff0c7431 */ /* 0x000fe400000001ff */
[----:B------:R-:W-:Y:S02]  /*7cb0*/  IMAD.MOV.U32 R8, RZ, RZ, 0x192 ;  /* 0x00000192ff087424 */ /* 0x000fe400078e00ff */
[----:B------:R-:W-:Y:S01]  /*7cc0*/  IMAD.MOV.U32 R13, RZ, RZ, RZ ;  /* 0x000000ffff0d7224 */ /* 0x000fe200078e00ff */
[----:B------:R-:W5:Y:S01]  /*7cd0*/  LDCU.64 UR6, c[0x4][0x78] ;  /* 0x01000f00ff0677ac */ /* 0x000f620008000a00 */
[----:B------:R-:W2:Y:S01]  /*7ce0*/  LDC.64 R2, c[0x4][R3] ;  /* 0x0100000003027b82 */ /* 0x000ea20000000a00 */
[----:B------:R-:W3:Y:S01]  /*7cf0*/  LDCU.64 UR4, c[0x4][0x10] ;  /* 0x01000200ff0477ac */ /* 0x000ee20008000a00 */
[----:B-1----:R-:W-:Y:S01]  /*7d00*/  MOV R5, UR9 ;  /* 0x0000000900057c02 */ /* 0x002fe20008000f00 */
[----:B------:R-:W-:Y:S01]  /*7d10*/  IMAD.U32 R4, RZ, RZ, UR8 ;  /* 0x00000008ff047e24 */ /* 0x000fe2000f8e00ff */
[----:B-----5:R-:W-:Y:S01]  /*7d20*/  MOV R7, UR7 ;  /* 0x0000000700077c02 */ /* 0x020fe20008000f00 */
[----:B------:R-:W-:Y:S01]  /*7d30*/  IMAD.U32 R6, RZ, RZ, UR6 ;  /* 0x00000006ff067e24 */ /* 0x000fe2000f8e00ff */
[----:B---3--:R-:W-:Y:S01]  /*7d40*/  MOV R11, UR5 ;  /* 0x00000005000b7c02 */ /* 0x008fe20008000f00 */
[----:B------:R-:W-:Y:S02]  /*7d50*/  IMAD.U32 R10, RZ, RZ, UR4 ;  /* 0x00000004ff0a7e24 */ /* 0x000fe4000f8e00ff */
[----:B------:R-:W-:Y:S07]  /*7d60*/  LEPC R20, `(.L_x_125) ;  /* 0x000000001014794e */ /* 0x000fee0000000000 */
[----:B--2-4-:R-:W-:Y:S05]  /*7d70*/  CALL.ABS.NOINC R2 ;  /* 0x0000000002007343 */ /* 0x014fea0003c00000 */
.L_x_125:
[----:B---3--:R-:W-:Y:S01]  /*7d80*/  LOP3.LUT R20, R56, 0xffffe000, RZ, 0xc0, !PT ;  /* 0xffffe00038147812 */ /* 0x008fe200078ec0ff */
[----:B------:R-:W-:Y:S05]  /*7d90*/  WARPSYNC.ALL ;  /* 0x0000000000007948 */ /* 0x000fea0003800000 */
[----:B------:R-:W-:Y:S01]  /*7da0*/  R2UR UR4, R25 ;  /* 0x00000000190472ca */ /* 0x000fe200000e0000 */
[----:B------:R-:W-:Y:S01]  /*7db0*/  IMAD.U32 R91, RZ, RZ, UR46 ;  /* 0x0000002eff5b7e24 */ /* 0x000fe2000f8e00ff */
[----:B------:R-:W-:Y:S01]  /*7dc0*/  LOP3.LUT R21, R57, 0xffffe000, RZ, 0xc0, !PT ;  /* 0xffffe00039157812 */ /* 0x000fe200078ec0ff */
[----:B------:R-:W-:Y:S01]  /*7dd0*/  BSSY.RECONVERGENT B0, `(.L_x_126) ;  /* 0x000005c000007945 */ /* 0x000fe20003800200 */
[----:B------:R-:W-:Y:S02]  /*7de0*/  LOP3.LUT R41, R58, 0xffffe000, RZ, 0xc0, !PT ;  /* 0xffffe0003a297812 */ /* 0x000fe400078ec0ff */
[----:B----4-:R-:W-:Y:S02]  /*7df0*/  LOP3.LUT R26, R54, 0xffffe000, RZ, 0xc0, !PT ;  /* 0xffffe000361a7812 */ /* 0x010fe400078ec0ff */
[----:B------:R-:W-:Y:S02]  /*7e00*/  LOP3.LUT R40, R50, 0xffffe000, RZ, 0xc0, !PT ;  /* 0xffffe00032287812 */ /* 0x000fe400078ec0ff */
[----:B------:R-:W-:Y:S02]  /*7e10*/  ISETP.NE.AND P6, PT, R79, RZ, PT ;  /* 0x000000ff4f00720c */ /* 0x000fe40003fc5270 */
[----:B------:R-:W-:Y:S01]  /*7e20*/  ISETP.NE.AND P0, PT, R75, RZ, PT ;  /* 0x000000ff4b00720c */ /* 0x000fe20003f05270 */
[----:B------:R-:W1:Y:S01]  /*7e30*/  LDTM.16dp128bit.x8 R4, tmem[UR4+0x40] ;  /* 0x00004004000479ee */ /* 0x000e620008180000 */
[----:B------:R-:W-:Y:S09]  /*7e40*/  LEA R93, R85, UR43, 0x3 ;  /* 0x0000002b555d7c11 */ /* 0x000ff2000f8e18ff */
[----:B------:R-:W-:Y:S05]  /*7e50*/  @P6 LEA R91, R91, UR43, 0x3 ;  /* 0x0000002b5b5b6c11 */ /* 0x000fea000f8e18ff */
[----:B------:R-:W-:Y:S05]  /*7e60*/  @P6 VIADD R92, R91, 0x60 ;  /* 0x000000605b5c6836 */ /* 0x000fea0000000000 */
[----:B------:R-:W-:Y:S01]  /*7e70*/  @P6 PRMT R92, R89, 0x654, R92 ;  /* 0x00000654595c6816 */ /* 0x000fe2000000005c */
[C---:B-1----:R-:W-:Y:S01]  /*7e80*/  FMUL R0, R24.reuse, R4 ;  /* 0x0000000418007220 */ /* 0x042fe20000400000 */
[C---:B------:R-:W-:Y:S01]  /*7e90*/  FMUL R2, R24.reuse, R5 ;  /* 0x0000000518027220 */ /* 0x040fe20000400000 */
[C---:B------:R-:W-:Y:S01]  /*7ea0*/  FMUL R3, R24.reuse, R10 ;  /* 0x0000000a18037220 */ /* 0x040fe20000400000 */
[----:B------:R-:W-:Y:S01]  /*7eb0*/  FMUL R4, R24, R11 ;  /* 0x0000000b18047220 */ /* 0x000fe20000400000 */
[C---:B--2---:R-:W-:Y:S01]  /*7ec0*/  FFMA R28, R27.reuse, R20, R0 ;  /* 0x000000141b1c7223 */ /* 0x044fe20000000000 */
[----:B------:R-:W-:Y:S01]  /*7ed0*/  LOP3.LUT R20, R52, 0xffffe000, RZ, 0xc0, !PT ;  /* 0xffffe00034147812 */ /* 0x000fe200078ec0ff */
        /* <DEDUP_REMOVED lines=14> */
[----:B------:R-:W-:Y:S01]  /*7fc0*/  FFMA R32, R27, R20, R0 ;  /* 0x000000141b207223 */ /* 0x000fe20000000000 */
        /* <DEDUP_REMOVED lines=12> */
[----:B------:R-:W-:Y:S01]  /*8090*/  @P6 SHF.L.U32 R14, RZ, 0x1f, RZ ;  /* 0x0000001fff0e6819 */ /* 0x000fe200000006ff */
[C---:B------:R-:W-:Y:S01]  /*80a0*/  FFMA R35, R27.reuse, R20, R4 ;  /* 0x000000141b237223 */ /* 0x040fe20000000004 */
[----:B------:R-:W-:Y:S01]  /*80b0*/  LOP3.LUT R20, R44, 0xffffe000, RZ, 0xc0, !PT ;  /* 0xffffe0002c147812 */ /* 0x000fe200078ec0ff */
[C---:B------:R-:W-:Y:S01]  /*80c0*/  FMUL R8, R24.reuse, R15 ;  /* 0x0000000f18087220 */ /* 0x040fe20000400000 */
[C---:B------:R-:W-:Y:S01]  /*80d0*/  FFMA R36, R27.reuse, R26, R5 ;  /* 0x0000001a1b247223 */ /* 0x040fe20000000005 */
[C---:B------:R-:W-:Y:S01]  /*80e0*/  FFMA R37, R27.reuse, R21, R6 ;  /* 0x000000151b257223 */ /* 0x040fe20000000006 */
[----:B------:R-:W-:Y:S01]  /*80f0*/  FFMA R38, R27, R40, R7 ;  /* 0x000000281b267223 */ /* 0x000fe20000000007 */
[C---:B------:R-:W-:Y:S01]  /*8100*/  FMUL R9, R24.reuse, R16 ;  /* 0x0000001018097220 */ /* 0x040fe20000400000 */
[----:B------:R-:W-:Y:S01]  /*8110*/  LOP3.LUT R21, R45, 0xffffe000, RZ, 0xc0, !PT ;  /* 0xffffe0002d157812 */ /* 0x000fe200078ec0ff */
[----:B------:R-:W-:Y:S01]  /*8120*/  FFMA R39, R27, R41, R8 ;  /* 0x000000291b277223 */ /* 0x000fe20000000008 */
[----:B------:R-:W-:Y:S01]  /*8130*/  FMUL R10, R24, R17 ;  /* 0x00000011180a7220 */ /* 0x000fe20000400000 */
[----:B------:R-:W-:Y:S01]  /*8140*/  LOP3.LUT R26, R46, 0xffffe000, RZ, 0xc0, !PT ;  /* 0xffffe0002e1a7812 */ /* 0x000fe200078ec0ff */
        /* <DEDUP_REMOVED lines=36> */
.L_x_127:
[----:B------:R-:W-:Y:S05]  /*8390*/  BSYNC.RECONVERGENT B0 ;  /* 0x0000000000007941 */ /* 0x000fea0003800200 */
.L_x_126:
[----:B------:R-:W-:Y:S01]  /*83a0*/  BAR.SYNC.DEFER_BLOCKING 0x1, 0x80 ;  /* 0x0042000000007b1d */ /* 0x000fe20000010000 */
[----:B------:R-:W-:Y:S01]  /*83b0*/  UIADD3 UR4, UPT, UPT, UR46, 0x1, URZ ;  /* 0x000000012e047890 */ /* 0x000fe2000fffe0ff */
[----:B------:R-:W-:Y:S03]  /*83c0*/  HFMA2 R91, -RZ, RZ, 0, 0 ;  /* 0x00000000ff5b7431 */ /* 0x000fe600000001ff */
        /* <DEDUP_REMOVED lines=18> */
.L_x_131:
[----:B------:R-:W-:Y:S05]  /*84f0*/  BSYNC B0 ;  /* 0x0000000000007941 */ /* 0x000fea0003800000 */
.L_x_130:
[----:B------:R-:W-:Y:S01]  /*8500*/  ISETP.NE.AND P0, PT, R88, RZ, PT ;  /* 0x000000ff5800720c */ /* 0x000fe20003f05270 */
[----:B------:R-:W-:Y:S11]  /*8510*/  VIADD R85, R85, 0x1 ;  /* 0x0000000155557836 */ /* 0x000ff60000000000 */
[----:B------:R-:W-:Y:S01]  /*8520*/  @!UPT UIADD3 URZ, UPT, UPT, URZ, URZ, URZ ;  /* 0x000000fffffff290 */ /* 0x000fe2000fffe0ff */
[----:B-1----:R-:W-:Y:S01]  /*8530*/  @P0 IMAD.IADD R4, R73, 0x1, R0 ;  /* 0x0000000149040824 */ /* 0x002fe200078e0200 */
[----:B------:R-:W-:Y:S05]  /*8540*/  @P0 WARPSYNC.ALL ;  /* 0x0000000000000948 */ /* 0x000fea0003800000 */
[----:B------:R1:W3:Y:S04]  /*8550*/  @P0 LDSM.16.M88.4 R56, [R3+UR43+0x400] ;  /* 0x0004002b0338083b */ /* 0x0002e80008000200 */
[----:B------:R1:W4:Y:S04]  /*8560*/  @P0 LDSM.16.M88.4 R52, [R2+0x400] ;  /* 0x000400000234083b */ /* 0x0003280000000200 */
[----:B------:R1:W1:Y:S04]  /*8570*/  @P0 LDSM.16.M88.4 R48, [R0+0x400] ;  /* 0x000400000030083b */ /* 0x0002680000000200 */
[----:B------:R1:W1:Y:S01]  /*8580*/  @P0 LDSM.16.M88.4 R44, [R4+0x400] ;  /* 0x00040000042c083b */ /* 0x0002620000000200 */
[C---:B------:R-:W-:Y:S04]  /*8590*/  ISETP.NE.AND P0, PT, R85.reuse, 0x4, PT ;  /* 0x000000045500780c */ /* 0x040fe80003f05270 */
[----:B------:R-:W-:Y:S02]  /*85a0*/  SEL R85, R85, RZ, P0 ;  /* 0x000000ff55557207 */ /* 0x000fe40000000000 */
[----:B------:R-:W-:Y:S02]  /*85b0*/  SEL R91, RZ, 0x1, P0 ;  /* 0x00000001ff5b7807 */ /* 0x000fe40000000000 */
.L_x_129:
[----:B------:R-:W-:Y:S05]  /*85c0*/  BSYNC B1 ;  /* 0x0000000000017941 */ /* 0x000fea0003800000 */
.L_x_128:
        /* <DEDUP_REMOVED lines=21> */
.L_x_133:
        /* <DEDUP_REMOVED lines=42> */
[----:B------:R-:W-:Y:S01]  /*89c0*/  FFMA R34, R27, R26, R3 ;  /* 0x0000001a1b227223 */ /* 0x000fe20000000003 */
[----:B------:R-:W-:Y:S01]  /*89d0*/  LOP3.LUT R26, R48, 0xffffe000, RZ, 0xc0, !PT ;  /* 0xffffe000301a7812 */ /* 0x000fe200078ec0ff */
[C---:B------:R-:W-:Y:S01]  /*89e0*/  FMUL R5, R24.reuse, R12 ;  /* 0x0000000c18057220 */ /* 0x040fe20000400000 */
[----:B------:R-:W-:Y:S01]  /*89f0*/  F2FP.TF32.F32.PACK_B R33, R33 ;  /* 0x00000021ff21723e */ /* 0x000fe200024050ff */
[C---:B------:R-:W-:Y:S01]  /*8a00*/  FMUL R6, R24.reuse, R13 ;  /* 0x0000000d18067220 */ /* 0x040fe20000400000 */
[----:B------:R-:W-:Y:S01]  /*8a10*/  F2FP.TF32.F32.PACK_B R34, R34 ;  /* 0x00000022ff22723e */ /* 0x000fe200024050ff */
[----:B------:R-:W-:Y:S01]  /*8a20*/  FMUL R7, R24, R14 ;  /* 0x0000000e18077220 */ /* 0x000fe20000400000 */
[----:B------:R-:W-:Y:S01]  /*8a30*/  @P6 SHF.L.U32 R14, R91, 0x1f, RZ ;  /* 0x0000001f5b0e6819 */ /* 0x000fe200000006ff */
        /* <DEDUP_REMOVED lines=47> */
.L_x_135:
[----:B------:R-:W-:Y:S05]  /*8d30*/  BSYNC.RECONVERGENT B0 ;  /* 0x0000000000007941 */ /* 0x000fea0003800200 */
.L_x_134:
        /* <DEDUP_REMOVED lines=17> */
[----:B------:R-:W-:Y:S04]  /*8e50*/  SHF.L.U32 R4, R91, 0x1f, RZ ;  /* 0x0000001f5b047819 */ /* 0x000fe800000006ff */
[----:B------:R-:W1:Y:S02]  /*8e60*/  SYNCS.PHASECHK.TRANS64.TRYWAIT P0, [R93+URZ+0x40], R4 ;  /* 0x000040045d0075a7 */ /* 0x000e6400080011ff */
[----:B-1----:R-:W-:Y:S05]  /*8e70*/  @!P0 BRA `(.L_x_140) ;  /* 0x0000003400788947 */ /* 0x002fea0003800000 */
.L_x_139:
[----:B------:R-:W-:Y:S05]  /*8e80*/  BSYNC B0 ;  /* 0x0000000000007941 */ /* 0x000fea0003800000 */
.L_x_138:
        /* <DEDUP_REMOVED lines=10> */
[----:B------:R-:W-:Y:S02]  /*8f30*/  SEL R6, RZ, 0x1, P0 ;  /* 0x00000001ff067807 */ /* 0x000fe40000000000 */
[----:B------:R-:W-:Y:S02]  /*8f40*/  SEL R85, R85, RZ, P0 ;  /* 0x000000ff55557207 */ /* 0x000fe40000000000 */
[----:B------:R-:W-:Y:S02]  /*8f50*/  LOP3.LUT R91, R91, R6, RZ, 0x3c, !PT ;  /* 0x000000065b5b7212 */ /* 0x000fe400078e3cff */
.L_x_137:
[----:B------:R-:W-:Y:S05]  /*8f60*/  BSYNC B1 ;  /* 0x0000000000017941 */ /* 0x000fea0003800000 */
.L_x_136:
        /* <DEDUP_REMOVED lines=21> */
.L_x_141:
        /* <DEDUP_REMOVED lines=88> */
[----:B------:R-:W-:Y:S02]  /*9640*/  UIADD3 UR4, UPT, UPT, UR43, 0x400, URZ ;  /* 0x000004002b047890 */ /* 0x000fe4000fffe0ff */
[----:B------:R-:W-:Y:S01]  /*9650*/  UIADD3 UR9, UPT, UPT, UR49, 0x80, URZ ;  /* 0x0000008031097890 */ /* 0x000fe2000fffe0ff */
[----:B------:R-:W-:Y:S01]  /*9660*/  UMOV UR10, UR50 ;  /* 0x00000032000a7c82 */ /* 0x000fe20008000000 */
[----:B------:R-:W-:Y:S02]  /*9670*/  UMOV UR11, UR36 ;  /* 0x00000024000b7c82 */ /* 0x000fe40008000000 */
[----:B------:R-:W-:Y:S01]  /*9680*/  MOV R68, UR4 ;  /* 0x0000000400447c02 */ /* 0x000fe20008000f00 */
[----:B------:R-:W-:Y:S03]  /*9690*/  UIADD3 UR4, UP0, UPT, UR54, 0x680, URZ ;  /* 0x0000068036047890 */ /* 0x000fe6000ff1e0ff */
[----:B------:R-:W-:Y:S01]  /*96a0*/  R2UR UR8, R68 ;  /* 0x00000000440872ca */ /* 0x000fe200000e0000 */
[----:B------:R-:W-:Y:S11]  /*96b0*/  UIADD3.X UR5, UPT, UPT, URZ, UR55, URZ, UP0, !UPT ;  /* 0x00000037ff057290 */ /* 0x000ff600087fe4ff */
[----:B------:R-:W-:Y:S01]  /*96c0*/  @!UPT UIADD3 URZ, UPT, UPT, URZ, URZ, URZ ;  /* 0x000000fffffff290 */ /* 0x000fe2000fffe0ff */
[----:B------:R1:W-:Y:S01]  /*96d0*/  UTMASTG.3D [UR8], [UR4] ;  /* 0x00000008040073b5 */ /* 0x0003e20008010000 */
[----:B------:R0:W-:Y:S01]  /*96e0*/  UTMACMDFLUSH ;  /* 0x00000000000079b7 */ /* 0x0001e20000000000 */
[----:B-1----:R-:W-:Y:S04]  /*96f0*/  DEPBAR.LE SB0, 0x1 ;  /* 0x000080400000791a */ /* 0x002fe80000000000 */
.L_x_143:
[----:B------:R-:W-:Y:S05]  /*9700*/  BSYNC.RECONVERGENT B0 ;  /* 0x0000000000007941 */ /* 0x000fea0003800200 */
.L_x_142:
        /* <DEDUP_REMOVED lines=20> */
.L_x_147:
[----:B------:R-:W-:Y:S05]  /*9850*/  BSYNC B0 ;  /* 0x0000000000007941 */ /* 0x000fea0003800000 */
.L_x_146:
        /* <DEDUP_REMOVED lines=13> */
.L_x_145:
[----:B------:R-:W-:Y:S05]  /*9930*/  BSYNC B1 ;  /* 0x0000000000017941 */ /* 0x000fea0003800000 */
.L_x_144:
        /* <DEDUP_REMOVED lines=21> */
.L_x_149:
        /* <DEDUP_REMOVED lines=97> */
.L_x_151:
[----:B------:R-:W-:Y:S05]  /*a0a0*/  BSYNC.RECONVERGENT B0 ;  /* 0x0000000000007941 */ /* 0x000fea0003800200 */
.L_x_150:
        /* <DEDUP_REMOVED lines=20> */
.L_x_155:
[----:B------:R-:W-:Y:S05]  /*a1f0*/  BSYNC B0 ;  /* 0x0000000000007941 */ /* 0x000fea0003800000 */
.L_x_154:
        /* <DEDUP_REMOVED lines=13> */
.L_x_153:
[----:B------:R-:W-:Y:S05]  /*a2d0*/  BSYNC B1 ;  /* 0x0000000000017941 */ /* 0x000fea0003800000 */
.L_x_152:
        /* <DEDUP_REMOVED lines=21> */
.L_x_157:
        /* <DEDUP_REMOVED lines=97> */
.L_x_159:
[----:B------:R-:W-:Y:S05]  /*aa40*/  BSYNC.RECONVERGENT B0 ;  /* 0x0000000000007941 */ /* 0x000fea0003800200 */
.L_x_158:
        /* <DEDUP_REMOVED lines=20> */
.L_x_163:
[----:B------:R-:W-:Y:S05]  /*ab90*/  BSYNC B0 ;  /* 0x0000000000007941 */ /* 0x000fea0003800000 */
.L_x_162:
[----:B------:R-:W-:Y:S11]  /*aba0*/  ISETP.NE.AND P0, PT, R88, RZ, PT ;  /* 0x000000ff5800720c */ /* 0x000ff60003f05270 */
[----:B------:R-:W-:Y:S02]  /*abb0*/  @!UPT UIADD3 URZ, UPT, UPT, URZ, URZ, URZ ;  /* 0x000000fffffff290 */ /* 0x000fe4000fffe0ff */
[----:B-1----:R-:W-:Y:S01]  /*abc0*/  @P0 IADD3 R2, PT, PT, R73, R90, RZ ;  /* 0x0000005a49020210 */ /* 0x002fe20007ffe0ff */
[----:B------:R-:W-:Y:S05]  /*abd0*/  @P0 WARPSYNC.ALL ;  /* 0x0000000000000948 */ /* 0x000fea0003800000 */
[----:B------:R1:W3:Y:S04]  /*abe0*/  @P0 LDSM.16.M88.4 R56, [R85+UR43+0x400] ;  /* 0x0004002b5538083b */ /* 0x0002e80008000200 */
[----:B------:R1:W4:Y:S04]  /*abf0*/  @P0 LDSM.16.M88.4 R52, [R0+0x400] ;  /* 0x000400000034083b */ /* 0x0003280000000200 */
[----:B------:R1:W1:Y:S04]  /*ac00*/  @P0 LDSM.16.M88.4 R48, [R90+0x400] ;  /* 0x000400005a30083b */ /* 0x0002680000000200 */
[----:B------:R1:W1:Y:S02]  /*ac10*/  @P0 LDSM.16.M88.4 R44, [R2+0x400] ;  /* 0x00040000022c083b */ /* 0x0002640000000200 */
.L_x_161:
[----:B------:R-:W-:Y:S05]  /*ac20*/  BSYNC B1 ;  /* 0x0000000000017941 */ /* 0x000fea0003800000 */
.L_x_160:
        /* <DEDUP_REMOVED lines=10> */
[----:B------:R-:W2:Y:S01]  /*acd0*/  LDCU.64 UR6, c[0x4][0x78] ;  /* 0x01000f00ff0677ac */ /* 0x000ea20008000a00 */
[----:B-1----:R-:W1:Y:S01]  /*ace0*/  LDC.64 R2, c[0x4][R3] ;  /* 0x0100000003027b82 */ /* 0x002e620000000a00 */
[----:B------:R-:W3:Y:S01]  /*acf0*/  LDCU.64 UR4, c[0x4][0x10] ;  /* 0x01000200ff0477ac */ /* 0x000ee20008000a00 */
[----:B-----5:R-:W-:Y:S01]  /*ad00*/  MOV R5, UR9 ;  /* 0x0000000900057c02 */ /* 0x020fe20008000f00 */
[----:B------:R-:W-:Y:S01]  /*ad10*/  IMAD.U32 R4, RZ, RZ, UR8 ;  /* 0x00000008ff047e24 */ /* 0x000fe2000f8e00ff */
[----:B--2---:R-:W-:Y:S01]  /*ad20*/  MOV R7, UR7 ;  /* 0x0000000700077c02 */ /* 0x004fe20008000f00 */
[----:B------:R-:W-:Y:S01]  /*ad30*/  IMAD.U32 R6, RZ, RZ, UR6 ;  /* 0x00000006ff067e24 */ /* 0x000fe2000f8e00ff */
[----:B---3--:R-:W-:Y:S01]  /*ad40*/  MOV R11, UR5 ;  /* 0x00000005000b7c02 */ /* 0x008fe20008000f00 */
[----:B------:R-:W-:Y:S02]  /*ad50*/  IMAD.U32 R10, RZ, RZ, UR4 ;  /* 0x00000004ff0a7e24 */ /* 0x000fe4000f8e00ff */
[----:B------:R-:W-:Y:S07]  /*ad60*/  LEPC R20, `(.L_x_165) ;  /* 0x000000001014794e */ /* 0x000fee0000000000 */
[----:B-1--4-:R-:W-:Y:S05]  /*ad70*/  CALL.ABS.NOINC R2 ;  /* 0x0000000002007343 */ /* 0x012fea0003c00000 */
.L_x_165:
[----:B------:R-:W-:Y:S01]  /*ad80*/  ISETP.NE.AND P0, PT, R75, RZ, PT ;  /* 0x000000ff4b00720c */ /* 0x000fe20003f05270 */
[----:B------:R-:W-:Y:S05]  /*ad90*/  WARPSYNC.ALL ;  /* 0x0000000000007948 */ /* 0x000fea0003800000 */
[----:B------:R-:W-:Y:S01]  /*ada0*/  R2UR UR4, R25 ;  /* 0x00000000190472ca */ /* 0x000fe200000e0000 */
[----:B------:R-:W5:Y:S01]  /*adb0*/  S2UR UR5, SR_CgaCtaId ;  /* 0x00000000000579c3 */ /* 0x000f620000008800 */
[----:B-1-3--:R-:W-:Y:S01]  /*adc0*/  LOP3.LUT R0, R56, 0xffffe000, RZ, 0xc0, !PT ;  /* 0xffffe00038007812 */ /* 0x00afe200078ec0ff */
[----:B------:R-:W-:Y:S01]  /*add0*/  BSSY.RECONVERGENT B0, `(.L_x_166) ;  /* 0x000005b000007945 */ /* 0x000fe20003800200 */
[----:B------:R-:W-:Y:S02]  /*ade0*/  LOP3.LUT R2, R57, 0xffffe000, RZ, 0xc0, !PT ;  /* 0xffffe00039027812 */ /* 0x000fe400078ec0ff */
[----:B------:R-:W-:Y:S02]  /*adf0*/  LOP3.LUT R3, R58, 0xffffe000, RZ, 0xc0, !PT ;  /* 0xffffe0003a037812 */ /* 0x000fe400078ec0ff */
[----:B------:R-:W-:Y:S02]  /*ae00*/  LOP3.LUT R20, R59, 0xffffe000, RZ, 0xc0, !PT ;  /* 0xffffe0003b147812 */ /* 0x000fe400078ec0ff */
[----:B----4-:R-:W-:Y:S02]  /*ae10*/  LOP3.LUT R21, R52, 0xffffe000, RZ, 0xc0, !PT ;  /* 0xffffe00034157812 */ /* 0x010fe400078ec0ff */
[----:B------:R-:W-:Y:S01]  /*ae20*/  LOP3.LUT R26, R53, 0xffffe000, RZ, 0xc0, !PT ;  /* 0xffffe000351a7812 */ /* 0x000fe200078ec0ff */
[----:B------:R-:W1:Y:S01]  /*ae30*/  LDTM.16dp128bit.x8 R4, tmem[UR4+0xe0] ;  /* 0x0000e004000479ee */ /* 0x000e620008180000 */
[----:B------:R-:W-:Y:S01]  /*ae40*/  R2UR UR4, R82 ;  /* 0x00000000520472ca */ /* 0x000fe200000e0000 */
[----:B------:R-:W-:Y:S01]  /*ae50*/  NOP ;  /* 0x0000000000007918 */ /* 0x000fe20000000000 */
[----:B--2---:R-:W-:Y:S02]  /*ae60*/  LOP3.LUT R29, R54, 0xffffe000, RZ, 0xc0, !PT ;  /* 0xffffe000361d7812 */ /* 0x004fe400078ec0ff */
[----:B------:R-:W-:Y:S02]  /*ae70*/  LOP3.LUT R28, R55, 0xffffe000, RZ, 0xc0, !PT ;  /* 0xffffe000371c7812 */ /* 0x000fe400078ec0ff */
[----:B------:R-:W-:Y:S02]  /*ae80*/  LOP3.LUT R31, R48, 0xffffe000, RZ, 0xc0, !PT ;  /* 0xffffe000301f7812 */ /* 0x000fe400078ec0ff */
[----:B------:R-:W-:Y:S02]  /*ae90*/  LOP3.LUT R30, R49, 0xffffe000, RZ, 0xc0, !PT ;  /* 0xffffe000311e7812 */ /* 0x000fe400078ec0ff */
[----:B------:R-:W-:Y:S02]  /*aea0*/  LOP3.LUT R33, R50, 0xffffe000, RZ, 0xc0, !PT ;  /* 0xffffe00032217812 */ /* 0x000fe400078ec0ff */
[----:B------:R-:W-:Y:S01]  /*aeb0*/  LOP3.LUT R32, R51, 0xffffe000, RZ, 0xc0, !PT ;  /* 0xffffe00033207812 */ /* 0x000fe200078ec0ff */
[----:B------:R-:W-:Y:S01]  /*aec0*/  UIADD3 UR4, UPT, UPT, UR4, 0xd0, URZ ;  /* 0x000000d004047890 */ /* 0x000fe2000fffe0ff */
[----:B------:R-:W-:Y:S02]  /*aed0*/  LOP3.LUT R35, R44, 0xffffe000, RZ, 0xc0, !PT ;  /* 0xffffe0002c237812 */ /* 0x000fe400078ec0ff */
[----:B------:R-:W-:Y:S02]  /*aee0*/  LOP3.LUT R34, R45, 0xffffe000, RZ, 0xc0, !PT ;  /* 0xffffe0002d227812 */ /* 0x000fe400078ec0ff */
[----:B------:R-:W-:Y:S02]  /*aef0*/  LOP3.LUT R37, R46, 0xffffe000, RZ, 0xc0, !PT ;  /* 0xffffe0002e257812 */ /* 0x000fe400078ec0ff */
[----:B------:R-:W-:Y:S01]  /*af00*/  LOP3.LUT R36, R47, 0xffffe000, RZ, 0xc0, !PT ;  /* 0xffffe0002f247812 */ /* 0x000fe200078ec0ff */
[C---:B-1----:R-:W-:Y:S01]  /*af10*/  FMUL R4, R24.reuse, R4 ;  /* 0x0000000418047220 */ /* 0x042fe20000400000 */
[C---:B------:R-:W-:Y:S01]  /*af20*/  FMUL R5, R24.reuse, R5 ;  /* 0x0000000518057220 */ /* 0x040fe20000400000 */
[C---:B------:R-:W-:Y:S01]  /*af30*/  FMUL R6, R24.reuse, R6 ;  /* 0x0000000618067220 */ /* 0x040fe20000400000 */
[C---:B------:R-:W-:Y:S01]  /*af40*/  FMUL R7, R24.reuse, R7 ;  /* 0x0000000718077220 */ /* 0x040fe20000400000 */
[C---:B------:R-:W-:Y:S01]  /*af50*/  FFMA R4, R27.reuse, R0, R4 ;  /* 0x000000001b047223 */ /* 0x040fe20000000004 */
[C---:B------:R-:W-:Y:S01]  /*af60*/  FMUL R8, R24.reuse, R8 ;  /* 0x0000000818087220 */ /* 0x040fe20000400000 */
[C---:B------:R-:W-:Y:S01]  /*af70*/  FFMA R5, R27.reuse, R2, R5 ;  /* 0x000000021b057223 */ /* 0x040fe20000000005 */
[C---:B------:R-:W-:Y:S01]  /*af80*/  FMUL R9, R24.reuse, R9 ;  /* 0x0000000918097220 */ /* 0x040fe20000400000 */
[C---:B------:R-:W-:Y:S01]  /*af90*/  FFMA R6, R27.reuse, R3, R6 ;  /* 0x000000031b067223 */ /* 0x040fe20000000006 */
[----:B------:R-:W-:Y:S01]  /*afa0*/  F2FP.TF32.F32.PACK_B R4, R4 ;  /* 0x00000004ff04723e */ /* 0x000fe200024050ff */
[C---:B------:R-:W-:Y:S01]  /*afb0*/  FMUL R10, R24.reuse, R10 ;  /* 0x0000000a180a7220 */ /* 0x040fe20000400000 */
[----:B------:R-:W-:Y:S01]  /*afc0*/  F2FP.TF32.F32.PACK_B R5, R5 ;  /* 0x00000005ff05723e */ /* 0x000fe200024050ff */
[C---:B------:R-:W-:Y:S01]  /*afd0*/  FFMA R7, R27.reuse, R20, R7 ;  /* 0x000000141b077223 */ /* 0x040fe20000000007 */
[C---:B------:R-:W-:Y:S01]  /*afe0*/  FMUL R11, R24.reuse, R11 ;  /* 0x0000000b180b7220 */ /* 0x040fe20000400000 */
[----:B-----5:R-:W-:Y:S01]  /*aff0*/  UPRMT UR4, UR5, 0x654, UR4 ;  /* 0x0000065405047896 */ /* 0x020fe20008000004 */
[C---:B------:R-:W-:Y:S01]  /*b000*/  FFMA R8, R27.reuse, R21, R8 ;  /* 0x000000151b087223 */ /* 0x040fe20000000008 */
[C---:B------:R-:W-:Y:S01]  /*b010*/  FMUL R12, R24.reuse, R12 ;  /* 0x0000000c180c7220 */ /* 0x040fe20000400000 */
[C---:B------:R-:W-:Y:S01]  /*b020*/  FFMA R9, R27.reuse, R26, R9 ;  /* 0x0000001a1b097223 */ /* 0x040fe20000000009 */
[C---:B------:R-:W-:Y:S01]  /*b030*/  FMUL R13, R24.reuse, R13 ;  /* 0x0000000d180d7220 */ /* 0x040fe20000400000 */
[C---:B------:R-:W-:Y:S01]  /*b040*/  FFMA R10, R27.reuse, R29, R10 ;  /* 0x0000001d1b0a7223 */ /* 0x040fe2000000000a */
[C---:B------:R-:W-:Y:S01]  /*b050*/  FMUL R14, R24.reuse, R14 ;  /* 0x0000000e180e7220 */ /* 0x040fe20000400000 */
[C---:B------:R-:W-:Y:S01]  /*b060*/  FFMA R11, R27.reuse, R28, R11 ;  /* 0x0000001c1b0b7223 */ /* 0x040fe2000000000b */
[C---:B------:R-:W-:Y:S01]  /*b070*/  FMUL R15, R24.reuse, R15 ;  /* 0x0000000f180f7220 */ /* 0x040fe20000400000 */
[----:B------:R-:W-:Y:S01]  /*b080*/  F2FP.TF32.F32.PACK_B R6, R6 ;  /* 0x00000006ff06723e */ /* 0x000fe200024050ff */
[C---:B------:R-:W-:Y:S01]  /*b090*/  FFMA R12, R27.reuse, R31, R12 ;  /* 0x0000001f1b0c7223 */ /* 0x040fe2000000000c */
[----:B------:R-:W-:Y:S01]  /*b0a0*/  F2FP.TF32.F32.PACK_B R7, R7 ;  /* 0x00000007ff07723e */ /* 0x000fe200024050ff */
[C---:B------:R-:W-:Y:S01]  /*b0b0*/  FMUL R16, R24.reuse, R16 ;  /* 0x0000001018107220 */ /* 0x040fe20000400000 */
[C---:B------:R-:W-:Y:S01]  /*b0c0*/  FFMA R13, R27.reuse, R30, R13 ;  /* 0x0000001e1b0d7223 */ /* 0x040fe2000000000d */
[C---:B------:R-:W-:Y:S01]  /*b0d0*/  FMUL R17, R24.reuse, R17 ;  /* 0x0000001118117220 */ /* 0x040fe20000400000 */
[C---:B------:R-:W-:Y:S01]  /*b0e0*/  FFMA R14, R27.reuse, R33, R14 ;  /* 0x000000211b0e7223 */ /* 0x040fe2000000000e */
[C---:B------:R-:W-:Y:S01]  /*b0f0*/  FMUL R18, R24.reuse, R18 ;  /* 0x0000001218127220 */ /* 0x040fe20000400000 */
[C---:B------:R-:W-:Y:S01]  /*b100*/  FFMA R15, R27.reuse, R32, R15 ;  /* 0x000000201b0f7223 */ /* 0x040fe2000000000f */
[----:B------:R-:W-:Y:S01]  /*b110*/  FMUL R19, R24, R19 ;  /* 0x0000001318137220 */ /* 0x000fe20000400000 */
[----:B------:R-:W-:Y:S01]  /*b120*/  F2FP.TF32.F32.PACK_B R8, R8 ;  /* 0x00000008ff08723e */ /* 0x000fe200024050ff */
[C---:B------:R-:W-:Y:S01]  /*b130*/  FFMA R16, R27.reuse, R35, R16 ;  /* 0x000000231b107223 */ /* 0x040fe20000000010 */
[----:B------:R-:W-:Y:S01]  /*b140*/  F2FP.TF32.F32.PACK_B R9, R9 ;  /* 0x00000009ff09723e */ /* 0x000fe200024050ff */
[----:B------:R-:W-:Y:S01]  /*b150*/  SYNCS.ARRIVE.TRANS64.RED.A1T0 RZ, [UR4], RZ ;  /* 0x000000ffffff79a7 */ /* 0x000fe20008100404 */
[----:B------:R1:W-:Y:S01]  /*b160*/  STSM.16.M88.4 [R81+0x6400], R4 ;  /* 0x0064000451007844 */ /* 0x0003e20000000200 */
[----:B------:R-:W-:Y:S01]  /*b170*/  F2FP.TF32.F32.PACK_B R10, R10 ;  /* 0x0000000aff0a723e */ /* 0x000fe200024050ff */
[C---:B------:R-:W-:Y:S01]  /*b180*/  FFMA R17, R27.reuse, R34, R17 ;  /* 0x000000221b117223 */ /* 0x040fe20000000011 */
[----:B------:R-:W-:Y:S01]  /*b190*/  F2FP.TF32.F32.PACK_B R11, R11 ;  /* 0x0000000bff0b723e */ /* 0x000fe200024050ff */
[C---:B------:R-:W-:Y:S01]  /*b1a0*/  FFMA R18, R27.reuse, R37, R18 ;  /* 0x000000251b127223 */ /* 0x040fe20000000012 */
[----:B------:R-:W-:Y:S01]  /*b1b0*/  FFMA R19, R27, R36, R19 ;  /* 0x000000241b137223 */ /* 0x000fe20000000013 */
[----:B------:R-:W-:Y:S02]  /*b1c0*/  F2FP.TF32.F32.PACK_B R12, R12 ;  /* 0x0000000cff0c723e */ /* 0x000fe400024050ff */
[----:B------:R1:W-:Y:S01]  /*b1d0*/  STSM.16.M88.4 [R80+0x6400], R8 ;  /* 0x0064000850007844 */ /* 0x0003e20000000200 */
[----:B------:R-:W-:Y:S02]  /*b1e0*/  F2FP.TF32.F32.PACK_B R13, R13 ;  /* 0x0000000dff0d723e */ /* 0x000fe400024050ff */
[----:B------:R-:W-:Y:S02]  /*b1f0*/  F2FP.TF32.F32.PACK_B R14, R14 ;  /* 0x0000000eff0e723e */ /* 0x000fe400024050ff */
        /* <DEDUP_REMOVED lines=23> */
[----:B--2---:R-:W-:Y:S04]  /*b370*/  DEPBAR.LE SB0, 0x1 ;  /* 0x000080400000791a */ /* 0x004fe80000000000 */
.L_x_167:
[----:B------:R-:W-:Y:S05]  /*b380*/  BSYNC.RECONVERGENT B0 ;  /* 0x0000000000007941 */ /* 0x000fea0003800200 */
.L_x_166:
[----:B------:R-:W-:Y:S01]  /*b390*/  BAR.SYNC.DEFER_BLOCKING 0x1, 0x80 ;  /* 0x0042000000007b1d */ /* 0x000fe20000010000 */
[----:B------:R-:W-:Y:S01]  /*b3a0*/  UISETP.NE.AND UP0, UPT, UR52, -0x8, UPT ;  /* 0xfffffff83400788c */ /* 0x000fe2000bf05270 */
[----:B------:R-:W-:Y:S08]  /*b3b0*/  IADD3 R0, PT, PT, R22, 0x1, RZ ;  /* 0x0000000116007810 */ /* 0x000ff00007ffe0ff */
[----:B------:R-:W-:Y:S05]  /*b3c0*/  BRA.U !UP0, `(.L_x_168) ;  /* 0x0000000108247547 */ /* 0x000fea000b800000 */
[----:B------:R-:W-:Y:S01]  /*b3d0*/  ISETP.NE.AND P0, PT, R79, RZ, PT ;  /* 0x000000ff4f00720c */ /* 0x000fe20003f05270 */
[----:B------:R-:W-:Y:S01]  /*b3e0*/  IMAD.U32 R2, RZ, RZ, UR47 ;  /* 0x0000002fff027e24 */ /* 0x000fe2000f8e00ff */
[----:B------:R-:W-:Y:S04]  /*b3f0*/  UIADD3 UR4, UPT, UPT, UR47, 0x1, URZ ;  /* 0x000000012f047890 */ /* 0x000fe8000fffe0ff */
[----:B------:R-:W-:Y:S04]  /*b400*/  UISETP.NE.AND UP0, UPT, UR4, 0x4, UPT ;  /* 0x000000040400788c */ /* 0x000fe8000bf05270 */
[----:B------:R-:W-:Y:S03]  /*b410*/  USEL UR47, UR4, URZ, UP0 ;  /* 0x000000ff042f7287 */ /* 0x000fe60008000000 */
[----:B------:R-:W-:Y:S05]  /*b420*/  @P0 LEA R2, R2, UR43, 0x3 ;  /* 0x0000002b02020c11 */ /* 0x000fea000f8e18ff */
[----:B------:R-:W-:Y:S05]  /*b430*/  @P0 VIADD R2, R2, 0x60 ;  /* 0x0000006002020836 */ /* 0x000fea0000000000 */
[----:B------:R-:W-:Y:S04]  /*b440*/  @P0 PRMT R2, R89, 0x654, R2 ;  /* 0x0000065459020816 */ /* 0x000fe80000000002 */
[----:B------:R2:W-:Y:S03]  /*b450*/  @P0 SYNCS.ARRIVE.TRANS64.RED.A1T0 RZ, [R2+URZ], RZ ;  /* 0x000000ff02ff09a7 */ /* 0x0005e600081004ff */
.L_x_168:
[----:B------:R-:W-:Y:S01]  /*b460*/  R2UR UR6, R78 ;  /* 0x000000004e0672ca */ /* 0x000fe200000e0000 */
[----:B------:R-:W-:Y:S01]  /*b470*/  UIADD3 UR52, UPT, UPT, UR52, 0x8, URZ ;  /* 0x0000000834347890 */ /* 0x000fe2000fffe0ff */
[----:B------:R-:W-:Y:S01]  /*b480*/  R2UR UR5, R65 ;  /* 0x00000000410572ca */ /* 0x000fe200000e0000 */
[----:B------:R-:W-:Y:S01]  /*b490*/  UMOV UR36, UR63 ;  /* 0x0000003f00247c82 */ /* 0x000fe20008000000 */
[----:B------:R-:W-:Y:S02]  /*b4a0*/  R2UR UR4, R66 ;  /* 0x00000000420472ca */ /* 0x000fe400000e0000 */
[----:B------:R-:W-:Y:S02]  /*b4b0*/  ISETP.NE.AND P0, PT, R70, 0x2, PT ;  /* 0x000000024600780c */ /* 0x000fe40003f05270 */
[----:B------:R-:W-:Y:S02]  /*b4c0*/  ISETP.NE.AND P1, PT, R0, 0x4, PT ;  /* 0x000000040000780c */ /* 0x000fe40003f25270 */
[----:B--2---:R-:W-:Y:S02]  /*b4d0*/  SEL R2, RZ, 0x1, P0 ;  /* 0x00000001ff027807 */ /* 0x004fe40000000000 */
[----:B------:R-:W-:Y:S01]  /*b4e0*/  SEL R3, RZ, 0x1, P1 ;  /* 0x00000001ff037807 */ /* 0x000fe20000800000 */
[----:B------:R-:W-:Y:S01]  /*b4f0*/  UISETP.NE.AND UP0, UPT, UR6, URZ, UPT ;  /* 0x000000ff0600728c */ /* 0x000fe2000bf05270 */
[----:B------:R-:W-:Y:S01]  /*b500*/  LOP3.LUT R71, R71, R2, RZ, 0x3c, !PT ;  /* 0x0000000247477212 */ /* 0x000fe200078e3cff */
[----:B------:R-:W-:Y:S01]  /*b510*/  UIADD3 UR31, UPT, UPT, UR37, UR5, URZ ;  /* 0x00000005251f7290 */ /* 0x000fe2000fffe0ff */
[----:B------:R-:W-:Y:S01]  /*b520*/  LOP3.LUT R72, R72, R3, RZ, 0x3c, !PT ;  /* 0x0000000348487212 */ /* 0x000fe200078e3cff */
[----:B------:R-:W-:Y:S01]  /*b530*/  UIADD3 UR30, UPT, UPT, UR38, UR4, URZ ;  /* 0x00000004261e7290 */ /* 0x000fe2000fffe0ff */
[----:B------:R-:W-:Y:S02]  /*b540*/  SEL R70, R70, RZ, P0 ;  /* 0x000000ff46467207 */ /* 0x000fe40000000000 */
[----:B------:R-:W-:Y:S02]  /*b550*/  SEL R22, R0, RZ, P1 ;  /* 0x000000ff00167207 */ /* 0x000fe40000800000 */
[----:B------:R-:W-:Y:S07]  /*b560*/  BRA.U UP0, `(.L_x_169) ;  /* 0xffffffa100f07547 */ /* 0x000fee000b83ffff */
[----:B------:R-:W-:-:S13]  /*b570*/  R2UR UR4, R67 ;  /* 0x00000000430472ca */ /* 0x000fda00000e0000 */
[----:B------:R-:W-:-:S09]  /*b580*/  UISETP.NE.AND UP0, UPT, UR4, URZ, UPT ;  /* 0x000000ff0400728c */ /* 0x000fd2000bf05270 */
[----:B------:R-:W-:Y:S05]  /*b590*/  BRA.U !UP0, `(.L_x_170) ;  /* 0x0000000108487547 */ /* 0x000fea000b800000 */
[----:B------:R-:W2:Y:S02]  /*b5a0*/  LDCU.64 UR4, c[0x0][0x890] ;  /* 0x00011200ff0477ac */ /* 0x000ea40008000a00 */
[----:B--2---:R-:W-:-:S04]  /*b5b0*/  UISETP.NE.U32.AND UP0, UPT, UR4, URZ, UPT ;  /* 0x000000ff0400728c */ /* 0x004fc8000bf05070 */
[----:B------:R-:W-:-:S09]  /*b5c0*/  UISETP.NE.AND.EX UP0, UPT, UR5, URZ, UPT, UP0 ;  /* 0x000000ff0500728c */ /* 0x000fd2000bf05300 */
[----:B------:R-:W-:Y:S05]  /*b5d0*/  BRA.U UP0, `(.L_x_171) ;  /* 0x00000001000c7547 */ /* 0x000fea000b800000 */
[----:B------:R-:W-:-:S13]  /*b5e0*/  FSETP.NEU.AND P0, PT, R27, RZ, PT ;  /* 0x000000ff1b00720b */ /* 0x000fda0003f0d000 */
[----:B------:R-:W-:Y:S05]  /*b5f0*/  @!P0 EXIT ;  /* 0x000000000000894d */ /* 0x000fea0003800000 */
[----:B------:R-:W-:Y:S05]  /*b600*/  BRA `(.L_x_170) ;  /* 0x00000000002c7947 */ /* 0x000fea0003800000 */
.L_x_171:
[----:B------:R-:W-:Y:S01]  /*b610*/  ISETP.NE.AND P0, PT, R69, RZ, PT ;  /* 0x000000ff4500720c */ /* 0x000fe20003f05270 */
[----:B------:R-:W-:-:S12]  /*b620*/  BSSY.RECONVERGENT B0, `(.L_x_170) ;  /* 0x0000009000007945 */ /* 0x000fd80003800200 */
[----:B------:R-:W-:Y:S05]  /*b630*/  @P0 BRA `(.L_x_172) ;  /* 0x0000000000140947 */ /* 0x000fea0003800000 */
[----:B------:R-:W2:Y:S02]  /*b640*/  LDCU.64 UR4, c[0x0][0x888] ;  /* 0x00011100ff0477ac */ /* 0x000ea40008000a00 */
[----:B--2---:R-:W-:-:S04]  /*b650*/  ISETP.NE.U32.AND P0, PT, RZ, UR4, PT ;  /* 0x00000004ff007c0c */ /* 0x004fc8000bf05070 */
[----:B------:R-:W-:-:S13]  /*b660*/  ISETP.NE.AND.EX P0, PT, RZ, UR5, PT, P0 ;  /* 0x00000005ff007c0c */ /* 0x000fda000bf05300 */
[----:B------:R-:W-:Y:S05]  /*b670*/  @!P0 EXIT ;  /* 0x000000000000894d */ /* 0x000fea0003800000 */
[----:B------:R-:W-:Y:S05]  /*b680*/  BRA `(.L_x_173) ;  /* 0x0000000000087947 */ /* 0x000fea0003800000 */
.L_x_172:
[----:B------:R-:W-:-:S13]  /*b690*/  FSETP.NEU.AND P0, PT, R27, RZ, PT ;  /* 0x000000ff1b00720b */ /* 0x000fda0003f0d000 */
[----:B------:R-:W-:Y:S05]  /*b6a0*/  @!P0 EXIT ;  /* 0x000000000000894d */ /* 0x000fea0003800000 */
.L_x_173:
[----:B------:R-:W-:Y:S05]  /*b6b0*/  BSYNC.RECONVERGENT B0 ;  /* 0x0000000000007941 */ /* 0x000fea0003800200 */
.L_x_170:
[----:B------:R-:W2:Y:S01]  /*b6c0*/  S2UR UR5, SR_CgaCtaId ;  /* 0x00000000000579c3 */ /* 0x000ea20000008800 */
[----:B------:R-:W-:Y:S01]  /*b6d0*/  ULEA UR4, UR47, UR43, 0x3 ;  /* 0x0000002b2f047291 */ /* 0x000fe2000f8e18ff */
[----:B------:R-:W-:-:S04]  /*b6e0*/  DEPBAR.LE SB0, 0x0 ;  /* 0x000080000000791a */ /* 0x000fc80000000000 */
[----:B------:R-:W-:-:S04]  /*b6f0*/  UIADD3 UR4, UPT, UPT, UR4, 0x60, URZ ;  /* 0x0000006004047890 */ /* 0x000fc8000fffe0ff */
[----:B--2---:R-:W-:-:S09]  /*b700*/  UPRMT UR4, UR5, 0x654, UR4 ;  /* 0x0000065405047896 */ /* 0x004fd20008000004 */
[----:B------:R-:W-:Y:S01]  /*b710*/  SYNCS.ARRIVE.TRANS64.RED.A1T0 RZ, [UR4], RZ ;  /* 0x000000ffffff79a7 */ /* 0x000fe20008100404 */
[----:B------:R-:W-:Y:S05]  /*b720*/  EXIT ;  /* 0x000000000000794d */ /* 0x000fea0003800000 */
.L_x_24:
[----:B-1----:R1:W3:Y:S02]  /*b730*/  SYNCS.PHASECHK.TRANS64.TRYWAIT P0, [R0+URZ+0x100], R3 ;  /* 0x00010003000075a7 */ /* 0x0022e400080011ff */
[----:B---3--:R-:W-:Y:S05]  /*b740*/  @!P0 NANOSLEEP.SYNCS 0x989680 ;  /* 0x009896800000895d */ /* 0x008fea0003900000 */
[----:B------:R-:W3:Y:S02]  /*b750*/  @!P0 SYNCS.PHASECHK.TRANS64 P0, [R0+URZ+0x100], R3 ;  /* 0x00010003000085a7 */ /* 0x000ee400080010ff */
[----:B---3--:R-:W-:Y:S05]  /*b760*/  @!P0 BRA `(.L_x_24) ;  /* 0xfffffffc00f08947 */ /* 0x008fea000383ffff */
[----:B------:R-:W-:Y:S05]  /*b770*/  BRA `(.L_x_174) ;  /* 0xffffff6000507947 */ /* 0x000fea000383ffff */
.L_x_27:
[----:B-1----:R-:W-:-:S07]  /*b780*/  MOV R0, UR33 ;  /* 0x0000002100007c02 */ /* 0x002fce0008000f00 */
.L_x_175:
[----:B-1----:R1:W3:Y:S02]  /*b790*/  SYNCS.PHASECHK.TRANS64.TRYWAIT P0, [R0+URZ+0x20], R3 ;  /* 0x00002003000075a7 */ /* 0x0022e400080011ff */
[----:B---3--:R-:W-:Y:S05]  /*b7a0*/  @!P0 NANOSLEEP.SYNCS 0x989680 ;  /* 0x009896800000895d */ /* 0x008fea0003900000 */
[----:B------:R-:W3:Y:S02]  /*b7b0*/  @!P0 SYNCS.PHASECHK.TRANS64 P0, [R0+URZ+0x20], R3 ;  /* 0x00002003000085a7 */ /* 0x000ee400080010ff */
[----:B---3--:R-:W-:Y:S05]  /*b7c0*/  @!P0 BRA `(.L_x_175) ;  /* 0xfffffffc00f08947 */ /* 0x008fea000383ffff */
[----:B------:R-:W-:Y:S05]  /*b7d0*/  BRA `(.L_x_26) ;  /* 0xffffff6000907947 */ /* 0x000fea000383ffff */
.L_x_34:
[----:B-1----:R-:W-:-:S07]  /*b7e0*/  MOV R0, UR9 ;  /* 0x0000000900007c02 */ /* 0x002fce0008000f00 */
.L_x_176:
[----:B-1----:R1:W3:Y:S02]  /*b7f0*/  SYNCS.PHASECHK.TRANS64.TRYWAIT P0, [R0+URZ+0x20], R3 ;  /* 0x00002003000075a7 */ /* 0x0022e400080011ff */
[----:B---3--:R-:W-:Y:S05]  /*b800*/  @!P0 NANOSLEEP.SYNCS 0x989680 ;  /* 0x009896800000895d */ /* 0x008fea0003900000 */
[----:B------:R-:W3:Y:S02]  /*b810*/  @!P0 SYNCS.PHASECHK.TRANS64 P0, [R0+URZ+0x20], R3 ;  /* 0x00002003000085a7 */ /* 0x000ee400080010ff */
[----:B---3--:R-:W-:Y:S05]  /*b820*/  @!P0 BRA `(.L_x_176) ;  /* 0xfffffffc00f08947 */ /* 0x008fea000383ffff */
[----:B------:R-:W-:Y:S05]  /*b830*/  BRA `(.L_x_33) ;  /* 0xffffff6400487947 */ /* 0x000fea000383ffff */
.L_x_39:
[----:B-1----:R1:W3:Y:S02]  /*b840*/  SYNCS.PHASECHK.TRANS64.TRYWAIT P0, [R3+URZ+0x90], R0 ;  /* 0x00009000030075a7 */ /* 0x0022e400080011ff */
[----:B---3--:R-:W-:Y:S05]  /*b850*/  @!P0 NANOSLEEP.SYNCS 0x989680 ;  /* 0x009896800000895d */ /* 0x008fea0003900000 */
[----:B------:R-:W3:Y:S02]  /*b860*/  @!P0 SYNCS.PHASECHK.TRANS64 P0, [R3+URZ+0x90], R0 ;  /* 0x00009000030085a7 */ /* 0x000ee400080010ff */
[----:B---3--:R-:W-:Y:S05]  /*b870*/  @!P0 BRA `(.L_x_39) ;  /* 0xfffffffc00f08947 */ /* 0x008fea000383ffff */
[----:B------:R-:W-:Y:S05]  /*b880*/  BRA `(.L_x_177) ;  /* 0xffffff6400e87947 */ /* 0x000fea000383ffff */
.L_x_43:
[----:B-1----:R-:W-:-:S07]  /*b890*/  MOV R0, UR4 ;  /* 0x0000000400007c02 */ /* 0x002fce0008000f00 */
.L_x_178:
[----:B-1----:R1:W3:Y:S02]  /*b8a0*/  SYNCS.PHASECHK.TRANS64.TRYWAIT P0, [R0+URZ], R3 ;  /* 0x00000003000075a7 */ /* 0x0022e400080011ff */
[----:B---3--:R-:W-:Y:S05]  /*b8b0*/  @!P0 NANOSLEEP.SYNCS 0x989680 ;  /* 0x009896800000895d */ /* 0x008fea0003900000 */
[----:B------:R-:W3:Y:S02]  /*b8c0*/  @!P0 SYNCS.PHASECHK.TRANS64 P0, [R0+URZ], R3 ;  /* 0x00000003000085a7 */ /* 0x000ee400080010ff */
[----:B---3--:R-:W-:Y:S05]  /*b8d0*/  @!P0 BRA `(.L_x_178) ;  /* 0xfffffffc00f08947 */ /* 0x008fea000383ffff */
[----:B------:R-:W-:Y:S05]  /*b8e0*/  BRA `(.L_x_179) ;  /* 0xffffff6c00947947 */ /* 0x000fea000383ffff */
.L_x_44:
[----:B------:R-:W-:-:S07]  /*b8f0*/  MOV R0, UR5 ;  /* 0x0000000500007c02 */ /* 0x000fce0008000f00 */
.L_x_180:
[----:B-1----:R1:W3:Y:S02]  /*b900*/  SYNCS.PHASECHK.TRANS64.TRYWAIT P0, [R0+URZ], R3 ;  /* 0x00000003000075a7 */ /* 0x0022e400080011ff */
[----:B---3--:R-:W-:Y:S05]  /*b910*/  @!P0 NANOSLEEP.SYNCS 0x989680 ;  /* 0x009896800000895d */ /* 0x008fea0003900000 */
[----:B------:R-:W3:Y:S02]  /*b920*/  @!P0 SYNCS.PHASECHK.TRANS64 P0, [R0+URZ], R3 ;  /* 0x00000003000085a7 */ /* 0x000ee400080010ff */
[----:B---3--:R-:W-:Y:S05]  /*b930*/  @!P0 BRA `(.L_x_180) ;  /* 0xfffffffc00f08947 */ /* 0x008fea000383ffff */
[----:B------:R-:W-:Y:S05]  /*b940*/  BRA `(.L_x_181) ;  /* 0xffffff6c00a07947 */ /* 0x000fea000383ffff */
.L_x_45:
[----:B------:R-:W-:-:S07]  /*b950*/  MOV R0, UR5 ;  /* 0x0000000500007c02 */ /* 0x000fce0008000f00 */
.L_x_182:
[----:B-1----:R1:W3:Y:S02]  /*b960*/  SYNCS.PHASECHK.TRANS64.TRYWAIT P0, [R0+URZ], R3 ;  /* 0x00000003000075a7 */ /* 0x0022e400080011ff */
[----:B---3--:R-:W-:Y:S05]  /*b970*/  @!P0 NANOSLEEP.SYNCS 0x989680 ;  /* 0x009896800000895d */ /* 0x008fea0003900000 */
[----:B------:R-:W3:Y:S02]  /*b980*/  @!P0 SYNCS.PHASECHK.TRANS64 P0, [R0+URZ], R3 ;  /* 0x00000003000085a7 */ /* 0x000ee400080010ff */
[----:B---3--:R-:W-:Y:S05]  /*b990*/  @!P0 BRA `(.L_x_182) ;  /* 0xfffffffc00f08947 */ /* 0x008fea000383ffff */
[----:B------:R-:W-:Y:S05]  /*b9a0*/  BRA `(.L_x_183) ;  /* 0xffffff6c00ac7947 */ /* 0x000fea000383ffff */
.L_x_48:
[----:B--2---:R2:W3:Y:S02]  /*b9b0*/  SYNCS.PHASECHK.TRANS64.TRYWAIT P0, [R2+URZ+0xf0], R5 ;  /* 0x0000f005020075a7 */ /* 0x0044e400080011ff */
[----:B---3--:R-:W-:Y:S05]  /*b9c0*/  @!P0 NANOSLEEP.SYNCS 0x989680 ;  /* 0x009896800000895d */ /* 0x008fea0003900000 */
[----:B------:R-:W3:Y:S02]  /*b9d0*/  @!P0 SYNCS.PHASECHK.TRANS64 P0, [R2+URZ+0xf0], R5 ;  /* 0x0000f005020085a7 */ /* 0x000ee400080010ff */
[----:B---3--:R-:W-:Y:S05]  /*b9e0*/  @!P0 BRA `(.L_x_48) ;  /* 0xfffffffc00f08947 */ /* 0x008fea000383ffff */
[----:B------:R-:W-:Y:S05]  /*b9f0*/  BRA `(.L_x_184) ;  /* 0xffffff7000107947 */ /* 0x000fea000383ffff */
.L_x_49:
[----:B------:R-:W-:-:S07]  /*ba00*/  MOV R2, UR4 ;  /* 0x0000000400027c02 */ /* 0x000fce0008000f00 */
.L_x_185:
[----:B--2---:R2:W3:Y:S02]  /*ba10*/  SYNCS.PHASECHK.TRANS64.TRYWAIT P0, [R2+URZ+0xa0], R5 ;  /* 0x0000a005020075a7 */ /* 0x0044e400080011ff */
[----:B---3--:R-:W-:Y:S05]  /*ba20*/  @!P0 NANOSLEEP.SYNCS 0x989680 ;  /* 0x009896800000895d */ /* 0x008fea0003900000 */
[----:B------:R-:W3:Y:S02]  /*ba30*/  @!P0 SYNCS.PHASECHK.TRANS64 P0, [R2+URZ+0xa0], R5 ;  /* 0x0000a005020085a7 */ /* 0x000ee400080010ff */
[----:B---3--:R-:W-:Y:S05]  /*ba40*/  @!P0 BRA `(.L_x_185) ;  /* 0xfffffffc00f08947 */ /* 0x008fea000383ffff */
[----:B------:R-:W-:Y:S05]  /*ba50*/  BRA `(.L_x_186) ;  /* 0xffffff7000207947 */ /* 0x000fea000383ffff */
.L_x_50:
[----:B--2---:R2:W3:Y:S02]  /*ba60*/  SYNCS.PHASECHK.TRANS64.TRYWAIT P1, [R2+URZ+0x90], R5 ;  /* 0x00009005020075a7 */ /* 0x0044e400080211ff */
[----:B---3--:R-:W-:Y:S05]  /*ba70*/  @!P1 NANOSLEEP.SYNCS 0x989680 ;  /* 0x009896800000995d */ /* 0x008fea0003900000 */
[----:B------:R-:W3:Y:S02]  /*ba80*/  @!P1 SYNCS.PHASECHK.TRANS64 P1, [R2+URZ+0x90], R5 ;  /* 0x00009005020095a7 */ /* 0x000ee400080210ff */
[----:B---3--:R-:W-:Y:S05]  /*ba90*/  @!P1 BRA `(.L_x_50) ;  /* 0xfffffffc00f09947 */ /* 0x008fea000383ffff */
[----:B------:R-:W-:Y:S05]  /*baa0*/  BRA `(.L_x_187) ;  /* 0xffffff7000507947 */ /* 0x000fea000383ffff */
.L_x_53:
[----:B------:R-:W-:-:S07]  /*bab0*/  MOV R0, UR4 ;  /* 0x0000000400007c02 */ /* 0x000fce0008000f00 */
.L_x_188:
[----:B--2---:R2:W3:Y:S02]  /*bac0*/  SYNCS.PHASECHK.TRANS64.TRYWAIT P0, [R0+URZ+0xa0], R3 ;  /* 0x0000a003000075a7 */ /* 0x0044e400080011ff */
[----:B---3--:R-:W-:Y:S05]  /*bad0*/  @!P0 NANOSLEEP.SYNCS 0x989680 ;  /* 0x009896800000895d */ /* 0x008fea0003900000 */
[----:B------:R-:W3:Y:S02]  /*bae0*/  @!P0 SYNCS.PHASECHK.TRANS64 P0, [R0+URZ+0xa0], R3 ;  /* 0x0000a003000085a7 */ /* 0x000ee400080010ff */
[----:B---3--:R-:W-:Y:S05]  /*baf0*/  @!P0 BRA `(.L_x_188) ;  /* 0xfffffffc00f08947 */ /* 0x008fea000383ffff */
[----:B------:R-:W-:Y:S05]  /*bb00*/  BRA `(.L_x_52) ;  /* 0xffffff7000a47947 */ /* 0x000fea000383ffff */
.L_x_60:
[----:B-1----:R1:W2:Y:S02]  /*bb10*/  SYNCS.PHASECHK.TRANS64.TRYWAIT P1, [R0+URZ+0x90], R5 ;  /* 0x00009005000075a7 */ /* 0x0022a400080211ff */
[----:B--2---:R-:W-:Y:S05]  /*bb20*/  @!P1 NANOSLEEP.SYNCS 0x989680 ;  /* 0x009896800000995d */ /* 0x004fea0003900000 */
[----:B------:R-:W2:Y:S02]  /*bb30*/  @!P1 SYNCS.PHASECHK.TRANS64 P1, [R0+URZ+0x90], R5 ;  /* 0x00009005000095a7 */ /* 0x000ea400080210ff */
[----:B--2---:R-:W-:Y:S05]  /*bb40*/  @!P1 BRA `(.L_x_60) ;  /* 0xfffffffc00f09947 */ /* 0x004fea000383ffff */
[----:B------:R-:W-:Y:S05]  /*bb50*/  BRA `(.L_x_189) ;  /* 0xffffff78001c7947 */ /* 0x000fea000383ffff */
.L_x_61:
[----:B------:R-:W-:-:S07]  /*bb60*/  MOV R3, UR31 ;  /* 0x0000001f00037c02 */ /* 0x000fce0008000f00 */
.L_x_190:
[----:B-1----:R1:W2:Y:S02]  /*bb70*/  SYNCS.PHASECHK.TRANS64.TRYWAIT P0, [R3+URZ+0xd0], R0 ;  /* 0x0000d000030075a7 */ /* 0x0022a400080011ff */
[----:B--2---:R-:W-:Y:S05]  /*bb80*/  @!P0 NANOSLEEP.SYNCS 0x989680 ;  /* 0x009896800000895d */ /* 0x004fea0003900000 */
[----:B------:R-:W2:Y:S02]  /*bb90*/  @!P0 SYNCS.PHASECHK.TRANS64 P0, [R3+URZ+0xd0], R0 ;  /* 0x0000d000030085a7 */ /* 0x000ea400080010ff */
[----:B--2---:R-:W-:Y:S05]  /*bba0*/  @!P0 BRA `(.L_x_190) ;  /* 0xfffffffc00f08947 */ /* 0x004fea000383ffff */
[----:B------:R-:W-:Y:S05]  /*bbb0*/  BRA `(.L_x_191) ;  /* 0xffffff78006c7947 */ /* 0x000fea000383ffff */
.L_x_64:
[----:B------:R-:W-:Y:S07]  /*bbc0*/  MOV R0, UR5 ;  /* 0x0000000500007c02 */ /* 0x000fee0008000f00 */
.L_x_192:
[----:B-1----:R1:W2:Y:S02]  /*bbd0*/  SYNCS.PHASECHK.TRANS64.TRYWAIT P0, [R0+URZ], R3 ;  /* 0x00000003000075a7 */ /* 0x0022a400080011ff */
[----:B--2---:R-:W-:Y:S05]  /*bbe0*/  @!P0 NANOSLEEP.SYNCS 0x989680 ;  /* 0x009896800000895d */ /* 0x004fea0003900000 */
[----:B------:R-:W2:Y:S02]  /*bbf0*/  @!P0 SYNCS.PHASECHK.TRANS64 P0, [R0+URZ], R3 ;  /* 0x00000003000085a7 */ /* 0x000ea400080010ff */
[----:B--2---:R-:W-:Y:S05]  /*bc00*/  @!P0 BRA `(.L_x_192) ;  /* 0xfffffffc00f08947 */ /* 0x004fea000383ffff */
[----:B------:R-:W-:Y:S05]  /*bc10*/  BRA `(.L_x_63) ;  /* 0xffffff7800887947 */ /* 0x000fea000383ffff */
.L_x_67:
[----:B------:R-:W-:-:S07]  /*bc20*/  MOV R0, UR4 ;  /* 0x0000000400007c02 */ /* 0x000fce0008000f00 */
.L_x_193:
[----:B--2---:R2:W4:Y:S02]  /*bc30*/  SYNCS.PHASECHK.TRANS64.TRYWAIT P0, [R0+URZ], R3 ;  /* 0x00000003000075a7 */ /* 0x00452400080011ff */
[----:B----4-:R-:W-:Y:S05]  /*bc40*/  @!P0 NANOSLEEP.SYNCS 0x989680 ;  /* 0x009896800000895d */ /* 0x010fea0003900000 */
[----:B------:R-:W4:Y:S02]  /*bc50*/  @!P0 SYNCS.PHASECHK.TRANS64 P0, [R0+URZ], R3 ;  /* 0x00000003000085a7 */ /* 0x000f2400080010ff */
[----:B----4-:R-:W-:Y:S05]  /*bc60*/  @!P0 BRA `(.L_x_193) ;  /* 0xfffffffc00f08947 */ /* 0x010fea000383ffff */
[----:B------:R-:W-:Y:S05]  /*bc70*/  BRA `(.L_x_194) ;  /* 0xffffff7c00647947 */ /* 0x000fea000383ffff */
.L_x_68:
[----:B------:R-:W-:-:S07]  /*bc80*/  MOV R0, UR5 ;  /* 0x0000000500007c02 */ /* 0x000fce0008000f00 */
.L_x_195:
[----:B-1----:R1:W2:Y:S02]  /*bc90*/  SYNCS.PHASECHK.TRANS64.TRYWAIT P0, [R0+URZ], R3 ;  /* 0x00000003000075a7 */ /* 0x0022a400080011ff */
[----:B--2---:R-:W-:Y:S05]  /*bca0*/  @!P0 NANOSLEEP.SYNCS 0x989680 ;  /* 0x009896800000895d */ /* 0x004fea0003900000 */
[----:B------:R-:W2:Y:S02]  /*bcb0*/  @!P0 SYNCS.PHASECHK.TRANS64 P0, [R0+URZ], R3 ;  /* 0x00000003000085a7 */ /* 0x000ea400080010ff */
[----:B--2---:R-:W-:Y:S05]  /*bcc0*/  @!P0 BRA `(.L_x_195) ;  /* 0xfffffffc00f08947 */ /* 0x004fea000383ffff */
[----:B------:R-:W-:Y:S05]  /*bcd0*/  BRA `(.L_x_196) ;  /* 0xffffff7c00707947 */ /* 0x000fea000383ffff */
.L_x_69:
[----:B------:R-:W-:-:S07]  /*bce0*/  MOV R0, UR5 ;  /* 0x0000000500007c02 */ /* 0x000fce0008000f00 */
.L_x_197:
[----:B-1----:R1:W2:Y:S02]  /*bcf0*/  SYNCS.PHASECHK.TRANS64.TRYWAIT P0, [R0+URZ], R3 ;  /* 0x00000003000075a7 */ /* 0x0022a400080011ff */
[----:B--2---:R-:W-:Y:S05]  /*bd00*/  @!P0 NANOSLEEP.SYNCS 0x989680 ;  /* 0x009896800000895d */ /* 0x004fea0003900000 */
[----:B------:R-:W2:Y:S02]  /*bd10*/  @!P0 SYNCS.PHASECHK.TRANS64 P0, [R0+URZ], R3 ;  /* 0x00000003000085a7 */ /* 0x000ea400080010ff */
[----:B--2---:R-:W-:Y:S05]  /*bd20*/  @!P0 BRA `(.L_x_197) ;  /* 0xfffffffc00f08947 */ /* 0x004fea000383ffff */
[----:B------:R-:W-:Y:S05]  /*bd30*/  BRA `(.L_x_198) ;  /* 0xffffff7c007c7947 */ /* 0x000fea000383ffff */
.L_x_70:
[----:B------:R-:W-:-:S07]  /*bd40*/  MOV R0, UR4 ;  /* 0x0000000400007c02 */ /* 0x000fce0008000f00 */
.L_x_199:
[----:B-1----:R1:W2:Y:S02]  /*bd50*/  SYNCS.PHASECHK.TRANS64.TRYWAIT P0, [R0+URZ], R3 ;  /* 0x00000003000075a7 */ /* 0x0022a400080011ff */
[----:B--2---:R-:W-:Y:S05]  /*bd60*/  @!P0 NANOSLEEP.SYNCS 0x989680 ;  /* 0x009896800000895d */ /* 0x004fea0003900000 */
[----:B------:R-:W2:Y:S02]  /*bd70*/  @!P0 SYNCS.PHASECHK.TRANS64 P0, [R0+URZ], R3 ;  /* 0x00000003000085a7 */ /* 0x000ea400080010ff */
[----:B--2---:R-:W-:Y:S05]  /*bd80*/  @!P0 BRA `(.L_x_199) ;  /* 0xfffffffc00f08947 */ /* 0x004fea000383ffff */
[----:B------:R-:W-:Y:S05]  /*bd90*/  BRA `(.L_x_200) ;  /* 0xffffff7c00887947 */ /* 0x000fea000383ffff */
.L_x_75:
[----:B-1----:R1:W2:Y:S02]  /*bda0*/  SYNCS.PHASECHK.TRANS64.TRYWAIT P0, [R8+URZ+0x90], R5 ;  /* 0x00009005080075a7 */ /* 0x0022a400080011ff */
[----:B--2---:R-:W-:Y:S05]  /*bdb0*/  @!P0 NANOSLEEP.SYNCS 0x989680 ;  /* 0x009896800000895d */ /* 0x004fea0003900000 */
[----:B------:R-:W2:Y:S02]  /*bdc0*/  @!P0 SYNCS.PHASECHK.TRANS64 P0, [R8+URZ+0x90], R5 ;  /* 0x00009005080085a7 */ /* 0x000ea400080010ff */
[----:B--2---:R-:W-:Y:S05]  /*bdd0*/  @!P0 BRA `(.L_x_75) ;  /* 0xfffffffc00f08947 */ /* 0x004fea000383ffff */
[----:B------:R-:W-:Y:S05]  /*bde0*/  BRA `(.L_x_201) ;  /* 0xffffff8000c87947 */ /* 0x000fea000383ffff */
.L_x_78:
[----:B------:R-:W-:Y:S07]  /*bdf0*/  MOV R0, UR21 ;  /* 0x0000001500007c02 */ /* 0x000fee0008000f00 */
.L_x_202:
[----:B-1----:R1:W2:Y:S02]  /*be00*/  SYNCS.PHASECHK.TRANS64.TRYWAIT P1, [R0+URZ+0x88], R7 ;  /* 0x00008807000075a7 */ /* 0x0022a400080211ff */
[----:B--2---:R-:W-:Y:S05]  /*be10*/  @!P1 NANOSLEEP.SYNCS 0x989680 ;  /* 0x009896800000995d */ /* 0x004fea0003900000 */
[----:B------:R-:W2:Y:S02]  /*be20*/  @!P1 SYNCS.PHASECHK.TRANS64 P1, [R0+URZ+0x88], R7 ;  /* 0x00008807000095a7 */ /* 0x000ea400080210ff */
[----:B--2---:R-:W-:Y:S05]  /*be30*/  @!P1 BRA `(.L_x_202) ;  /* 0xfffffffc00f09947 */ /* 0x004fea000383ffff */
[----:B------:R-:W-:Y:S05]  /*be40*/  BRA `(.L_x_77) ;  /* 0xffffff8800487947 */ /* 0x000fea000383ffff */
.L_x_81:
[----:B-1----:R-:W-:Y:S07]  /*be50*/  MOV R0, UR21 ;  /* 0x0000001500007c02 */ /* 0x002fee0008000f00 */
.L_x_203:
[----:B-1----:R1:W2:Y:S02]  /*be60*/  SYNCS.PHASECHK.TRANS64.TRYWAIT P0, [R0+URZ+0x60], R5 ;  /* 0x00006005000075a7 */ /* 0x0022a400080011ff */
[----:B--2---:R-:W-:Y:S05]  /*be70*/  @!P0 NANOSLEEP.SYNCS 0x989680 ;  /* 0x009896800000895d */ /* 0x004fea0003900000 */
[----:B------:R-:W2:Y:S02]  /*be80*/  @!P0 SYNCS.PHASECHK.TRANS64 P0, [R0+URZ+0x60], R5 ;  /* 0x00006005000085a7 */ /* 0x000ea400080010ff */
[----:B--2---:R-:W-:Y:S05]  /*be90*/  @!P0 BRA `(.L_x_203) ;  /* 0xfffffffc00f08947 */ /* 0x004fea000383ffff */
[----:B------:R-:W-:Y:S05]  /*bea0*/  BRA `(.L_x_204) ;  /* 0xffffff8800a07947 */ /* 0x000fea000383ffff */
.L_x_82:
[----:B------:R-:W-:Y:S07]  /*beb0*/  MOV R0, UR21 ;  /* 0x0000001500007c02 */ /* 0x000fee0008000f00 */
.L_x_205:
[----:B-1----:R1:W2:Y:S02]  /*bec0*/  SYNCS.PHASECHK.TRANS64.TRYWAIT P0, [R0+URZ+0x68], R5 ;  /* 0x00006805000075a7 */ /* 0x0022a400080011ff */
[----:B--2---:R-:W-:Y:S05]  /*bed0*/  @!P0 NANOSLEEP.SYNCS 0x989680 ;  /* 0x009896800000895d */ /* 0x004fea0003900000 */
[----:B------:R-:W2:Y:S02]  /*bee0*/  @!P0 SYNCS.PHASECHK.TRANS64 P0, [R0+URZ+0x68], R5 ;  /* 0x00006805000085a7 */ /* 0x000ea400080010ff */
[----:B--2---:R-:W-:Y:S05]  /*bef0*/  @!P0 BRA `(.L_x_205) ;  /* 0xfffffffc00f08947 */ /* 0x004fea000383ffff */
[----:B------:R-:W-:Y:S05]  /*bf00*/  BRA `(.L_x_206) ;  /* 0xffffff8800dc7947 */ /* 0x000fea000383ffff */
.L_x_83:
[----:B------:R-:W-:Y:S07]  /*bf10*/  MOV R0, UR21 ;  /* 0x0000001500007c02 */ /* 0x000fee0008000f00 */
.L_x_207:
[----:B-1----:R1:W2:Y:S02]  /*bf20*/  SYNCS.PHASECHK.TRANS64.TRYWAIT P0, [R0+URZ+0x70], R5 ;  /* 0x00007005000075a7 */ /* 0x0022a400080011ff */
[----:B--2---:R-:W-:Y:S05]  /*bf30*/  @!P0 NANOSLEEP.SYNCS 0x989680 ;  /* 0x009896800000895d */ /* 0x004fea0003900000 */
[----:B------:R-:W2:Y:S02]  /*bf40*/  @!P0 SYNCS.PHASECHK.TRANS64 P0, [R0+URZ+0x70], R5 ;  /* 0x00007005000085a7 */ /* 0x000ea400080010ff */
[----:B--2---:R-:W-:Y:S05]  /*bf50*/  @!P0 BRA `(.L_x_207) ;  /* 0xfffffffc00f08947 */ /* 0x004fea000383ffff */
[----:B------:R-:W-:Y:S05]  /*bf60*/  BRA `(.L_x_208) ;  /* 0xffffff8c001c7947 */ /* 0x000fea000383ffff */
.L_x_84:
[----:B------:R-:W-:Y:S07]  /*bf70*/  MOV R0, UR21 ;  /* 0x0000001500007c02 */ /* 0x000fee0008000f00 */
.L_x_209:
[----:B-1----:R1:W2:Y:S02]  /*bf80*/  SYNCS.PHASECHK.TRANS64.TRYWAIT P0, [R0+URZ+0x78], R5 ;  /* 0x00007805000075a7 */ /* 0x0022a400080011ff */
[----:B--2---:R-:W-:Y:S05]  /*bf90*/  @!P0 NANOSLEEP.SYNCS 0x989680 ;  /* 0x009896800000895d */ /* 0x004fea0003900000 */
[----:B------:R-:W2:Y:S02]  /*bfa0*/  @!P0 SYNCS.PHASECHK.TRANS64 P0, [R0+URZ+0x78], R5 ;  /* 0x00007805000085a7 */ /* 0x000ea400080010ff */
[----:B--2---:R-:W-:Y:S05]  /*bfb0*/  @!P0 BRA `(.L_x_209) ;  /* 0xfffffffc00f08947 */ /* 0x004fea000383ffff */
[----:B------:R-:W-:Y:S05]  /*bfc0*/  BRA `(.L_x_210) ;  /* 0xffffff8c00607947 */ /* 0x000fea000383ffff */
.L_x_85:
[----:B------:R-:W-:Y:S07]  /*bfd0*/  MOV R7, UR21 ;  /* 0x0000001500077c02 */ /* 0x000fee0008000f00 */
.L_x_211:
[----:B-1----:R1:W2:Y:S02]  /*bfe0*/  SYNCS.PHASECHK.TRANS64.TRYWAIT P0, [R7+URZ+0x60], R4 ;  /* 0x00006004070075a7 */ /* 0x0022a400080011ff */
[----:B--2---:R-:W-:Y:S05]  /*bff0*/  @!P0 NANOSLEEP.SYNCS 0x989680 ;  /* 0x009896800000895d */ /* 0x004fea0003900000 */
[----:B------:R-:W2:Y:S02]  /*c000*/  @!P0 SYNCS.PHASECHK.TRANS64 P0, [R7+URZ+0x60], R4 ;  /* 0x00006004070085a7 */ /* 0x000ea400080010ff */
[----:B--2---:R-:W-:Y:S05]  /*c010*/  @!P0 BRA `(.L_x_211) ;  /* 0xfffffffc00f08947 */ /* 0x004fea000383ffff */
[----:B------:R-:W-:Y:S05]  /*c020*/  BRA `(.L_x_212) ;  /* 0xffffff8c00a87947 */ /* 0x000fea000383ffff */
.L_x_86:
[----:B------:R-:W-:Y:S07]  /*c030*/  MOV R7, UR21 ;  /* 0x0000001500077c02 */ /* 0x000fee0008000f00 */
.L_x_213:
[----:B-1----:R1:W2:Y:S02]  /*c040*/  SYNCS.PHASECHK.TRANS64.TRYWAIT P0, [R7+URZ+0x68], R4 ;  /* 0x00006804070075a7 */ /* 0x0022a400080011ff */
[----:B--2---:R-:W-:Y:S05]  /*c050*/  @!P0 NANOSLEEP.SYNCS 0x989680 ;  /* 0x009896800000895d */ /* 0x004fea0003900000 */
[----:B------:R-:W2:Y:S02]  /*c060*/  @!P0 SYNCS.PHASECHK.TRANS64 P0, [R7+URZ+0x68], R4 ;  /* 0x00006804070085a7 */ /* 0x000ea400080010ff */
[----:B--2---:R-:W-:Y:S05]  /*c070*/  @!P0 BRA `(.L_x_213) ;  /* 0xfffffffc00f08947 */ /* 0x004fea000383ffff */
[----:B------:R-:W-:Y:S05]  /*c080*/  BRA `(.L_x_214) ;  /* 0xffffff8c00f07947 */ /* 0x000fea000383ffff */
.L_x_87:
[----:B------:R-:W-:Y:S07]  /*c090*/  MOV R7, UR21 ;  /* 0x0000001500077c02 */ /* 0x000fee0008000f00 */
.L_x_215:
[----:B-1----:R1:W2:Y:S02]  /*c0a0*/  SYNCS.PHASECHK.TRANS64.TRYWAIT P0, [R7+URZ+0x70], R4 ;  /* 0x00007004070075a7 */ /* 0x0022a400080011ff */
[----:B--2---:R-:W-:Y:S05]  /*c0b0*/  @!P0 NANOSLEEP.SYNCS 0x989680 ;  /* 0x009896800000895d */ /* 0x004fea0003900000 */
[----:B------:R-:W2:Y:S02]  /*c0c0*/  @!P0 SYNCS.PHASECHK.TRANS64 P0, [R7+URZ+0x70], R4 ;  /* 0x00007004070085a7 */ /* 0x000ea400080010ff */
[----:B--2---:R-:W-:Y:S05]  /*c0d0*/  @!P0 BRA `(.L_x_215) ;  /* 0xfffffffc00f08947 */ /* 0x004fea000383ffff */
[----:B------:R-:W-:Y:S05]  /*c0e0*/  BRA `(.L_x_216) ;  /* 0xffffff9000387947 */ /* 0x000fea000383ffff */
.L_x_88:
[----:B------:R-:W-:Y:S07]  /*c0f0*/  MOV R7, UR21 ;  /* 0x0000001500077c02 */ /* 0x000fee0008000f00 */
.L_x_217:
[----:B-1----:R1:W2:Y:S02]  /*c100*/  SYNCS.PHASECHK.TRANS64.TRYWAIT P0, [R7+URZ+0x78], R4 ;  /* 0x00007804070075a7 */ /* 0x0022a400080011ff */
[----:B--2---:R-:W-:Y:S05]  /*c110*/  @!P0 NANOSLEEP.SYNCS 0x989680 ;  /* 0x009896800000895d */ /* 0x004fea0003900000 */
[----:B------:R-:W2:Y:S02]  /*c120*/  @!P0 SYNCS.PHASECHK.TRANS64 P0, [R7+URZ+0x78], R4 ;  /* 0x00007804070085a7 */ /* 0x000ea400080010ff */
[----:B--2---:R-:W-:Y:S05]  /*c130*/  @!P0 BRA `(.L_x_217) ;  /* 0xfffffffc00f08947 */ /* 0x004fea000383ffff */
[----:B------:R-:W-:Y:S05]  /*c140*/  BRA `(.L_x_218) ;  /* 0xffffff9000847947 */ /* 0x000fea000383ffff */
.L_x_90:
[----:B------:R-:W-:-:S07]  /*c150*/  MOV R0, UR21 ;  /* 0x0000001500007c02 */ /* 0x000fce0008000f00 */
.L_x_219:
[----:B--2---:R2:W4:Y:S02]  /*c160*/  SYNCS.PHASECHK.TRANS64.TRYWAIT P0, [R0+URZ+0x60], R5 ;  /* 0x00006005000075a7 */ /* 0x00452400080011ff */
[----:B----4-:R-:W-:Y:S05]  /*c170*/  @!P0 NANOSLEEP.SYNCS 0x989680 ;  /* 0x009896800000895d */ /* 0x010fea0003900000 */
[----:B------:R-:W4:Y:S02]  /*c180*/  @!P0 SYNCS.PHASECHK.TRANS64 P0, [R0+URZ+0x60], R5 ;  /* 0x00006005000085a7 */ /* 0x000f2400080010ff */
[----:B----4-:R-:W-:Y:S05]  /*c190*/  @!P0 BRA `(.L_x_219) ;  /* 0xfffffffc00f08947 */ /* 0x010fea000383ffff */
[----:B------:R-:W-:Y:S05]  /*c1a0*/  BRA `(.L_x_220) ;  /* 0xffffff9000f47947 */ /* 0x000fea000383ffff */
.L_x_91:
[----:B--2---:R-:W-:-:S07]  /*c1b0*/  MOV R0, UR21 ;  /* 0x0000001500007c02 */ /* 0x004fce0008000f00 */
.L_x_221:
[----:B--2---:R2:W4:Y:S02]  /*c1c0*/  SYNCS.PHASECHK.TRANS64.TRYWAIT P0, [R0+URZ+0x68], R5 ;  /* 0x00006805000075a7 */ /* 0x00452400080011ff */
[----:B----4-:R-:W-:Y:S05]  /*c1d0*/  @!P0 NANOSLEEP.SYNCS 0x989680 ;  /* 0x009896800000895d */ /* 0x010fea0003900000 */
[----:B------:R-:W4:Y:S02]  /*c1e0*/  @!P0 SYNCS.PHASECHK.TRANS64 P0, [R0+URZ+0x68], R5 ;  /* 0x00006805000085a7 */ /* 0x000f2400080010ff */
[----:B----4-:R-:W-:Y:S05]  /*c1f0*/  @!P0 BRA `(.L_x_221) ;  /* 0xfffffffc00f08947 */ /* 0x010fea000383ffff */
[----:B------:R-:W-:Y:S05]  /*c200*/  BRA `(.L_x_222) ;  /* 0xffffff9000e47947 */ /* 0x000fea000383ffff */
.L_x_92:
[----:B------:R-:W-:-:S07]  /*c210*/  MOV R2, UR21 ;  /* 0x0000001500027c02 */ /* 0x000fce0008000f00 */
.L_x_223:
[----:B--2---:R2:W4:Y:S02]  /*c220*/  SYNCS.PHASECHK.TRANS64.TRYWAIT P0, [R2+URZ+0x70], R5 ;  /* 0x00007005020075a7 */ /* 0x00452400080011ff */
[----:B----4-:R-:W-:Y:S05]  /*c230*/  @!P0 NANOSLEEP.SYNCS 0x989680 ;  /* 0x009896800000895d */ /* 0x010fea0003900000 */
[----:B------:R-:W4:Y:S02]  /*c240*/  @!P0 SYNCS.PHASECHK.TRANS64 P0, [R2+URZ+0x70], R5 ;  /* 0x00007005020085a7 */ /* 0x000f2400080010ff */
[----:B----4-:R-:W-:Y:S05]  /*c250*/  @!P0 BRA `(.L_x_223) ;  /* 0xfffffffc00f08947 */ /* 0x010fea000383ffff */
[----:B------:R-:W-:Y:S05]  /*c260*/  BRA `(.L_x_224) ;  /* 0xffffff9000d87947 */ /* 0x000fea000383ffff */
.L_x_94:
[----:B-1----:R1:W2:Y:S02]  /*c270*/  SYNCS.PHASECHK.TRANS64.TRYWAIT P0, [R3+URZ+0x90], R0 ;  /* 0x00009000030075a7 */ /* 0x0022a400080011ff */
[----:B--2---:R-:W-:Y:S05]  /*c280*/  @!P0 NANOSLEEP.SYNCS 0x989680 ;  /* 0x009896800000895d */ /* 0x004fea0003900000 */
[----:B------:R-:W2:Y:S02]  /*c290*/  @!P0 SYNCS.PHASECHK.TRANS64 P0, [R3+URZ+0x90], R0 ;  /* 0x00009000030085a7 */ /* 0x000ea400080010ff */
[----:B--2---:R-:W-:Y:S05]  /*c2a0*/  @!P0 BRA `(.L_x_94) ;  /* 0xfffffffc00f08947 */ /* 0x004fea000383ffff */
[----:B------:R-:W-:Y:S05]  /*c2b0*/  BRA `(.L_x_225) ;  /* 0xffffff9400b07947 */ /* 0x000fea000383ffff */
.L_x_105:
[----:B-1----:R-:W-:Y:S04]  /*c2c0*/  MOV R0, UR43 ;  /* 0x0000002b00007c02 */ /* 0x002fe80008000f00 */
[----:B------:R1:W2:Y:S03]  /*c2d0*/  SYNCS.PHASECHK.TRANS64.TRYWAIT P1, [R0+URZ+0x40], R5 ;  /* 0x00004005000075a7 */ /* 0x0002a600080211ff */
[----:B--2---:R-:W-:Y:S05]  /*c2e0*/  @!P1 NANOSLEEP.SYNCS 0x989680 ;  /* 0x009896800000995d */ /* 0x004fea0003900000 */
[----:B------:R-:W2:Y:S02]  /*c2f0*/  @!P1 SYNCS.PHASECHK.TRANS64 P1, [R0+URZ+0x40], R5 ;  /* 0x00004005000095a7 */ /* 0x000ea400080210ff */
[----:B--2---:R-:W-:Y:S05]  /*c300*/  @!P1 BRA `(.L_x_105) ;  /* 0xfffffffc00ec9947 */ /* 0x004fea000383ffff */
[----:B------:R-:W-:Y:S05]  /*c310*/  BRA `(.L_x_104) ;  /* 0xffffffa4004c7947 */ /* 0x000fea000383ffff */
.L_x_107:
[----:B-1----:R1:W4:Y:S02]  /*c320*/  SYNCS.PHASECHK.TRANS64.TRYWAIT P0, [R82+URZ+0xb0], R3 ;  /* 0x0000b003520075a7 */ /* 0x00232400080011ff */
[----:B----4-:R-:W-:Y:S05]  /*c330*/  @!P0 NANOSLEEP.SYNCS 0x989680 ;  /* 0x009896800000895d */ /* 0x010fea0003900000 */
[----:B------:R-:W4:Y:S02]  /*c340*/  @!P0 SYNCS.PHASECHK.TRANS64 P0, [R82+URZ+0xb0], R3 ;  /* 0x0000b003520085a7 */ /* 0x000f2400080010ff */
[----:B----4-:R-:W-:Y:S05]  /*c350*/  @!P0 BRA `(.L_x_107) ;  /* 0xfffffffc00f08947 */ /* 0x010fea000383ffff */
[----:B------:R-:W-:Y:S05]  /*c360*/  BRA `(.L_x_106) ;  /* 0xffffffa400787947 */ /* 0x000fea000383ffff */
.L_x_116:
[----:B-1----:R1:W2:Y:S02]  /*c370*/  SYNCS.PHASECHK.TRANS64.TRYWAIT P0, [R3+URZ+0x40], R0 ;  /* 0x00004000030075a7 */ /* 0x0022a400080011ff */
[----:B--2---:R-:W-:Y:S05]  /*c380*/  @!P0 NANOSLEEP.SYNCS 0x989680 ;  /* 0x009896800000895d */ /* 0x004fea0003900000 */
[----:B------:R-:W2:Y:S02]  /*c390*/  @!P0 SYNCS.PHASECHK.TRANS64 P0, [R3+URZ+0x40], R0 ;  /* 0x00004000030085a7 */ /* 0x000ea400080010ff */
[----:B--2---:R-:W-:Y:S05]  /*c3a0*/  @!P0 BRA `(.L_x_116) ;  /* 0xfffffffc00f08947 */ /* 0x004fea000383ffff */
[----:B------:R-:W-:Y:S05]  /*c3b0*/  BRA `(.L_x_115) ;  /* 0xffffffac009c7947 */ /* 0x000fea000383ffff */
.L_x_124:
[----:B-1----:R1:W3:Y:S02]  /*c3c0*/  SYNCS.PHASECHK.TRANS64.TRYWAIT P0, [R91+URZ+0x40], R4 ;  /* 0x000040045b0075a7 */ /* 0x0022e400080011ff */
[----:B---3--:R-:W-:Y:S05]  /*c3d0*/  @!P0 NANOSLEEP.SYNCS 0x989680 ;  /* 0x009896800000895d */ /* 0x008fea0003900000 */
[----:B------:R-:W3:Y:S02]  /*c3e0*/  @!P0 SYNCS.PHASECHK.TRANS64 P0, [R91+URZ+0x40], R4 ;  /* 0x000040045b0085a7 */ /* 0x000ee400080010ff */
[----:B---3--:R-:W-:Y:S05]  /*c3f0*/  @!P0 BRA `(.L_x_124) ;  /* 0xfffffffc00f08947 */ /* 0x008fea000383ffff */
[----:B------:R-:W-:Y:S05]  /*c400*/  BRA `(.L_x_123) ;  /* 0xffffffb400e07947 */ /* 0x000fea000383ffff */
.L_x_132:
[----:B-1----:R1:W3:Y:S02]  /*c410*/  SYNCS.PHASECHK.TRANS64.TRYWAIT P0, [R93+URZ+0x40], R4 ;  /* 0x000040045d0075a7 */ /* 0x0022e400080011ff */
[----:B---3--:R-:W-:Y:S05]  /*c420*/  @!P0 NANOSLEEP.SYNCS 0x989680 ;  /* 0x009896800000895d */ /* 0x008fea0003900000 */
[----:B------:R-:W3:Y:S02]  /*c430*/  @!P0 SYNCS.PHASECHK.TRANS64 P0, [R93+URZ+0x40], R4 ;  /* 0x000040045d0085a7 */ /* 0x000ee400080010ff */
[----:B---3--:R-:W-:Y:S05]  /*c440*/  @!P0 BRA `(.L_x_132) ;  /* 0xfffffffc00f08947 */ /* 0x008fea000383ffff */
[----:B------:R-:W-:Y:S05]  /*c450*/  BRA `(.L_x_131) ;  /* 0xffffffc000247947 */ /* 0x000fea000383ffff */
.L_x_140:
[----:B-1----:R1:W3:Y:S02]  /*c460*/  SYNCS.PHASECHK.TRANS64.TRYWAIT P0, [R93+URZ+0x40], R4 ;  /* 0x000040045d0075a7 */ /* 0x0022e400080011ff */
[----:B---3--:R-:W-:Y:S05]  /*c470*/  @!P0 NANOSLEEP.SYNCS 0x989680 ;  /* 0x009896800000895d */ /* 0x008fea0003900000 */
[----:B------:R-:W3:Y:S02]  /*c480*/  @!P0 SYNCS.PHASECHK.TRANS64 P0, [R93+URZ+0x40], R4 ;  /* 0x000040045d0085a7 */ /* 0x000ee400080010ff */
[----:B---3--:R-:W-:Y:S05]  /*c490*/  @!P0 BRA `(.L_x_140) ;  /* 0xfffffffc00f08947 */ /* 0x008fea000383ffff */
[----:B------:R-:W-:Y:S05]  /*c4a0*/  BRA `(.L_x_139) ;  /* 0xffffffc800747947 */ /* 0x000fea000383ffff */
.L_x_148:
[----:B-1----:R1:W3:Y:S02]  /*c4b0*/  SYNCS.PHASECHK.TRANS64.TRYWAIT P0, [R93+URZ+0x40], R4 ;  /* 0x000040045d0075a7 */ /* 0x0022e400080011ff */
[----:B---3--:R-:W-:Y:S05]  /*c4c0*/  @!P0 NANOSLEEP.SYNCS 0x989680 ;  /* 0x009896800000895d */ /* 0x008fea0003900000 */
[----:B------:R-:W3:Y:S02]  /*c4d0*/  @!P0 SYNCS.PHASECHK.TRANS64 P0, [R93+URZ+0x40], R4 ;  /* 0x000040045d0085a7 */ /* 0x000ee400080010ff */
[----:B---3--:R-:W-:Y:S05]  /*c4e0*/  @!P0 BRA `(.L_x_148) ;  /* 0xfffffffc00f08947 */ /* 0x008fea000383ffff */
[----:B------:R-:W-:Y:S05]  /*c4f0*/  BRA `(.L_x_147) ;  /* 0xffffffd000d47947 */ /* 0x000fea000383ffff */
.L_x_156:
[----:B-1----:R1:W3:Y:S02]  /*c500*/  SYNCS.PHASECHK.TRANS64.TRYWAIT P0, [R93+URZ+0x40], R4 ;  /* 0x000040045d0075a7 */ /* 0x0022e400080011ff */
[----:B---3--:R-:W-:Y:S05]  /*c510*/  @!P0 NANOSLEEP.SYNCS 0x989680 ;  /* 0x009896800000895d */ /* 0x008fea0003900000 */
[----:B------:R-:W3:Y:S02]  /*c520*/  @!P0 SYNCS.PHASECHK.TRANS64 P0, [R93+URZ+0x40], R4 ;  /* 0x000040045d0085a7 */ /* 0x000ee400080010ff */
[----:B---3--:R-:W-:Y:S05]  /*c530*/  @!P0 BRA `(.L_x_156) ;  /* 0xfffffffc00f08947 */ /* 0x008fea000383ffff */
[----:B------:R-:W-:Y:S05]  /*c540*/  BRA `(.L_x_155) ;  /* 0xffffffdc00287947 */ /* 0x000fea000383ffff */
.L_x_164:
[----:B-1----:R1:W3:Y:S02]  /*c550*/  SYNCS.PHASECHK.TRANS64.TRYWAIT P0, [R93+URZ+0x40], R2 ;  /* 0x000040025d0075a7 */ /* 0x0022e400080011ff */
[----:B---3--:R-:W-:Y:S05]  /*c560*/  @!P0 NANOSLEEP.SYNCS 0x989680 ;  /* 0x009896800000895d */ /* 0x008fea0003900000 */
[----:B------:R-:W3:Y:S02]  /*c570*/  @!P0 SYNCS.PHASECHK.TRANS64 P0, [R93+URZ+0x40], R2 ;  /* 0x000040025d0085a7 */ /* 0x000ee400080010ff */
[----:B---3--:R-:W-:Y:S05]  /*c580*/  @!P0 BRA `(.L_x_164) ;  /* 0xfffffffc00f08947 */ /* 0x008fea000383ffff */
[----:B------:R-:W-:Y:S05]  /*c590*/  BRA `(.L_x_163) ;  /* 0xffffffe4007c7947 */ /* 0x000fea000383ffff */
        .weak           $__internal_0_$__cuda_sm10x_tcgen05_guardrail_trap_col_being_dealloced_not_returned_by_alloc
        .type           $__internal_0_$__cuda_sm10x_tcgen05_guardrail_trap_col_being_dealloced_not_returned_by_alloc,@function
        .size           $__internal_0_$__cuda_sm10x_tcgen05_guardrail_trap_col_being_dealloced_not_returned_by_alloc,($__internal_1_$__cuda_sm10x_tcgen05_guardrail_trap_phase_invalid_during_alloc - $__internal_0_$__cuda_sm10x_tcgen05_guardrail_trap_col_being_dealloced_not_returned_by_alloc)
$__internal_0_$__cuda_sm10x_tcgen05_guardrail_trap_col_being_dealloced_not_returned_by_alloc:
[----:B------:R-:W-:Y:S05]  /*c5a0*/  BPT.TRAP 0x1 ;  /* 0x000000040000795c */ /* 0x000fea0000300000 */
[----:B------:R-:W-:-:S04]  /*c5b0*/  HFMA2 R3, -RZ, RZ, 0, 0 ;  /* 0x00000000ff037431 */ /* 0x000fc800000001ff */
[----:B------:R-:W-:Y:S05]  /*c5c0*/  RET.REL.NODEC R2 `(_ZN7cutlass13device_kernelINS_4gemm6kernel13GemmUniversalIN4cute5tupleIJiiiiEEENS1_10collective13CollectiveMmaINS1_35MainloopSm100TmaUmmaWarpSpecializedILi4ELi2ELi4ENS5_IJNS4_1CILi2EEENSA_ILi1EEESC_EEEEENS5_IJNSA_ILi64EEENSA_ILi256EEENSA_ILi32EEEEEENS_10tfloat32_tENS5_IJlSC_lEEESJ_SK_NS4_8TiledMMAINS4_8MMA_AtomIJNS4_17SM100_MMA_TF32_SSISJ_SJ_fLi64ELi256ELNS4_4UMMA5MajorE0ELSP_0ELNSO_7ScaleInE0ELSQ_0EEEEEENS4_6LayoutINS5_IJSC_SC_SC_EEENS5_IJNSA_ILi0EEESV_SV_EEEEENS5_IJNS4_10UnderscoreESY_SY_EEEEENS4_13SM90_TMA_LOADENS4_14ComposedLayoutINS4_7SwizzleILi3ELi4ELi3EEENS4_18smem_ptr_flag_bitsILi32EEENST_INS5_IJNSA_ILi8EEESH_EEENS5_IJSH_SC_EEEEEEEvNS4_8identityENS4_23SM90_TMA_LOAD_MULTICASTES1B_vS1C_EENS_8epilogue10collective18CollectiveEpilogueINS1F_23Sm100TmaWarpSpecializedILi4ELi2ELi16ELb1ELb0EEEJSI_NS5_IJNST_ISF_SC_EENST_ISH_SC_EEEEESJ_SK_SJ_SK_NS1F_6fusion15FusionCallbacksIS1J_NS1N_17LinearCombinationISJ_fSJ_fLNS_15FloatRoundStyleE2EEESI_S1M_JEEENS4_5SM1004TMEM4LOAD26SM100_TMEM_LOAD_16dp128b8xES11_S1B_NS4_17SM75_U32x4_LDSM_NENS4_14SM90_TMA_STOREES1B_NS4_17SM90_U32x4_STSM_NENS4_39AutoVectorizingCopyWithAssumedAlignmentILi128EEEEEEvvEEEEvNT_6ParamsE) ;  /* 0xffffff38028c7950 */ /* 0x000fea0003c3ffff */
        .weak           $__internal_1_$__cuda_sm10x_tcgen05_guardrail_trap_phase_invalid_during_alloc
        .type           $__internal_1_$__cuda_sm10x_tcgen05_guardrail_trap_phase_invalid_during_alloc,@function
        .size           $__internal_1_$__cuda_sm10x_tcgen05_guardrail_trap_phase_invalid_during_alloc,($__internal_2_$__cuda_sm10x_tcgen05_guardrail_trap_unallocated_columns_being_dealloced - $__internal_1_$__cuda_sm10x_tcgen05_guardrail_trap_phase_invalid_during_alloc)
$__internal_1_$__cuda_sm10x_tcgen05_guardrail_trap_phase_invalid_during_alloc:
[----:B------:R-:W-:Y:S05]  /*c5d0*/  BPT.TRAP 0x1 ;  /* 0x000000040000795c */ /* 0x000fea0000300000 */
[----:B------:R-:W-:-:S04]  /*c5e0*/  MOV R5, 0x0 ;  /* 0x0000000000057802 */ /* 0x000fc80000000f00 */
[----:B------:R-:W-:Y:S05]  /*c5f0*/  RET.REL.NODEC R4 `(_ZN7cutlass13device_kernelINS_4gemm6kernel13GemmUniversalIN4cute5tupleIJiiiiEEENS1_10collective13CollectiveMmaINS1_35MainloopSm100TmaUmmaWarpSpecializedILi4ELi2ELi4ENS5_IJNS4_1CILi2EEENSA_ILi1EEESC_EEEEENS5_IJNSA_ILi64EEENSA_ILi256EEENSA_ILi32EEEEEENS_10tfloat32_tENS5_IJlSC_lEEESJ_SK_NS4_8TiledMMAINS4_8MMA_AtomIJNS4_17SM100_MMA_TF32_SSISJ_SJ_fLi64ELi256ELNS4_4UMMA5MajorE0ELSP_0ELNSO_7ScaleInE0ELSQ_0EEEEEENS4_6LayoutINS5_IJSC_SC_SC_EEENS5_IJNSA_ILi0EEESV_SV_EEEEENS5_IJNS4_10UnderscoreESY_SY_EEEEENS4_13SM90_TMA_LOADENS4_14ComposedLayoutINS4_7SwizzleILi3ELi4ELi3EEENS4_18smem_ptr_flag_bitsILi32EEENST_INS5_IJNSA_ILi8EEESH_EEENS5_IJSH_SC_EEEEEEEvNS4_8identityENS4_23SM90_TMA_LOAD_MULTICASTES1B_vS1C_EENS_8epilogue10collective18CollectiveEpilogueINS1F_23Sm100TmaWarpSpecializedILi4ELi2ELi16ELb1ELb0EEEJSI_NS5_IJNST_ISF_SC_EENST_ISH_SC_EEEEESJ_SK_SJ_SK_NS1F_6fusion15FusionCallbacksIS1J_NS1N_17LinearCombinationISJ_fSJ_fLNS_15FloatRoundStyleE2EEESI_S1M_JEEENS4_5SM1004TMEM4LOAD26SM100_TMEM_LOAD_16dp128b8xES11_S1B_NS4_17SM75_U32x4_LDSM_NENS4_14SM90_TMA_STOREES1B_NS4_17SM90_U32x4_STSM_NENS4_39AutoVectorizingCopyWithAssumedAlignmentILi128EEEEEEvvEEEEvNT_6ParamsE) ;  /* 0xffffff3804807950 */ /* 0x000fea0003c3ffff */
        .weak           $__internal_2_$__cuda_sm10x_tcgen05_guardrail_trap_unallocated_columns_being_dealloced
        .type           $__internal_2_$__cuda_sm10x_tcgen05_guardrail_trap_unallocated_columns_being_dealloced,@function
        .size           $__internal_2_$__cuda_sm10x_tcgen05_guardrail_trap_unallocated_columns_being_dealloced,(.L_x_227 - $__internal_2_$__cuda_sm10x_tcgen05_guardrail_trap_unallocated_columns_being_dealloced)
$__internal_2_$__cuda_sm10x_tcgen05_guardrail_trap_unallocated_columns_being_dealloced:
[----:B------:R-:W-:Y:S05]  /*c600*/  BPT.TRAP 0x1 ;  /* 0x000000040000795c */ /* 0x000fea0000300000 */
[----:B------:R-:W-:-:S04]  /*c610*/  HFMA2 R3, -RZ, RZ, 0, 0 ;  /* 0x00000000ff037431 */ /* 0x000fc800000001ff */
[----:B------:R-:W-:Y:S05]  /*c620*/  RET.REL.NODEC R2 `(_ZN7cutlass13device_kernelINS_4gemm6kernel13GemmUniversalIN4cute5tupleIJiiiiEEENS1_10collective13CollectiveMmaINS1_35MainloopSm100TmaUmmaWarpSpecializedILi4ELi2ELi4ENS5_IJNS4_1CILi2EEENSA_ILi1EEESC_EEEEENS5_IJNSA_ILi64EEENSA_ILi256EEENSA_ILi32EEEEEENS_10tfloat32_tENS5_IJlSC_lEEESJ_SK_NS4_8TiledMMAINS4_8MMA_AtomIJNS4_17SM100_MMA_TF32_SSISJ_SJ_fLi64ELi256ELNS4_4UMMA5MajorE0ELSP_0ELNSO_7ScaleInE0ELSQ_0EEEEEENS4_6LayoutINS5_IJSC_SC_SC_EEENS5_IJNSA_ILi0EEESV_SV_EEEEENS5_IJNS4_10UnderscoreESY_SY_EEEEENS4_13SM90_TMA_LOADENS4_14ComposedLayoutINS4_7SwizzleILi3ELi4ELi3EEENS4_18smem_ptr_flag_bitsILi32EEENST_INS5_IJNSA_ILi8EEESH_EEENS5_IJSH_SC_EEEEEEEvNS4_8identityENS4_23SM90_TMA_LOAD_MULTICASTES1B_vS1C_EENS_8epilogue10collective18CollectiveEpilogueINS1F_23Sm100TmaWarpSpecializedILi4ELi2ELi16ELb1ELb0EEEJSI_NS5_IJNST_ISF_SC_EENST_ISH_SC_EEEEESJ_SK_SJ_SK_NS1F_6fusion15FusionCallbacksIS1J_NS1N_17LinearCombinationISJ_fSJ_fLNS_15FloatRoundStyleE2EEESI_S1M_JEEENS4_5SM1004TMEM4LOAD26SM100_TMEM_LOAD_16dp128b8xES11_S1B_NS4_17SM75_U32x4_LDSM_NENS4_14SM90_TMA_STOREES1B_NS4_17SM90_U32x4_STSM_NENS4_39AutoVectorizingCopyWithAssumedAlignmentILi128EEEEEEvvEEEEvNT_6ParamsE) ;  /* 0xffffff3802747950 */ /* 0x000fea0003c3ffff */
.L_x_226:
[----:B------:R-:W-:-:S00]  /*c630*/  BRA `(.L_x_226) ;  /* 0xfffffffc00fc7947 */ /* 0x000fc0000383ffff */
[----:B------:R-:W-:-:S00]  /*c640*/  NOP ;  /* 0x0000000000007918 */ /* 0x000fc00000000000 */
        /* <DEDUP_REMOVED lines=11> */
.L_x_227:


//--------------------- .nv.global.init           --------------------------
	.section	.nv.global.init,"aw",@progbits
.nv.global.init:
	.type		$str$27,@object
	.size		$str$27,($str$28 - $str$27)
$str$27:
        /*0000*/ 	.byte	0x28, 0x61, 0x64, 0x64, 0x72, 0x65, 0x73, 0x73, 0x20, 0x26, 0x20, 0x6d, 0x61, 0x73, 0x6b, 0x29
        /*0010*/ 	.byte	0x20, 0x3d, 0x3d, 0x20, 0x30, 0x00
	.type		$str$28,@object
	.size		$str$28,($str$26 - $str$28)
$str$28:
        /*0016*/ 	.byte	0x2f, 0x74, 0x6d, 0x70, 0x2f, 0x63, 0x75, 0x74, 0x6c, 0x61, 0x73, 0x73, 0x5f, 0x73, 0x77, 0x65
        /*0026*/ 	.byte	0x65, 0x70, 0x5f, 0x73, 0x72, 0x63, 0x2f, 0x69, 0x6e, 0x63, 0x6c, 0x75, 0x64, 0x65, 0x2f, 0x63
        /*0036*/ 	.byte	0x75, 0x74, 0x65, 0x2f, 0x70, 0x6f, 0x69, 0x6e, 0x74, 0x65, 0x72, 0x5f, 0x66, 0x6c, 0x61, 0x67
        /*0046*/ 	.byte	0x67, 0x65, 0x64, 0x2e, 0x68, 0x70, 0x70, 0x00
	.type		$str$26,@object
	.size		$str$26,($str$25 - $str$26)
$str$26:
        /*004e*/ 	.byte	0x2f, 0x74, 0x6d, 0x70, 0x2f, 0x63, 0x75, 0x74, 0x6c, 0x61, 0x73, 0x73, 0x5f, 0x73, 0x77, 0x65
        /*005e*/ 	.byte	0x65, 0x70, 0x5f, 0x73, 0x72, 0x63, 0x2f, 0x69, 0x6e, 0x63, 0x6c, 0x75, 0x64, 0x65, 0x2f, 0x63
        /*006e*/ 	.byte	0x75, 0x74, 0x65, 0x2f, 0x61, 0x74, 0x6f, 0x6d, 0x2f, 0x63, 0x6f, 0x70, 0x79, 0x5f, 0x74, 0x72
        /*007e*/ 	.byte	0x61, 0x69, 0x74, 0x73, 0x5f, 0x73, 0x6d, 0x31, 0x30, 0x30, 0x2e, 0x68, 0x70, 0x70, 0x00
	.type		$str$25,@object
	.size		$str$25,(__unnamed_1 - $str$25)
$str$25:
        /*008d*/ 	.byte	0x28, 0x28, 0x75, 0x69, 0x6e, 0x74, 0x33, 0x32, 0x5f, 0x74, 0x28, 0x74, 0x68, 0x72, 0x65, 0x61
        /*009d*/ 	.byte	0x64, 0x49, 0x64, 0x78, 0x2e, 0x78, 0x29, 0x20, 0x2f, 0x20, 0x33, 0x32, 0x29, 0x20, 0x25, 0x20
        /*00ad*/ 	.byte	0x34, 0x29, 0x20, 0x3d, 0x3d, 0x20, 0x28, 0x28, 0x28, 0x74, 0x6d, 0x65, 0x6d, 0x5f, 0x61, 0x64
        /*00bd*/ 	.byte	0x64, 0x72, 0x20, 0x3e, 0x3e, 0x20, 0x31, 0x36, 0x29, 0x20, 0x2f, 0x20, 0x33, 0x32, 0x29, 0x20
        /*00cd*/ 	.byte	0x25, 0x20, 0x34, 0x29, 0x00
	.type		__unnamed_1,@object
	.size		__unnamed_1,(__unnamed_2 - __unnamed_1)
__unnamed_1:
        /*00d2*/ 	.byte	0x61, 0x75, 0x74, 0x6f, 0x20, 0x63, 0x75, 0x74, 0x65, 0x3a, 0x3a, 0x61, 0x73, 0x5f, 0x70, 0x6f
        /* <DEDUP_REMOVED lines=24> */
        /*0262*/ 	.byte	0x30, 0x34, 0x38, 0x3e, 0x3e, 0x3e, 0x3e, 0x5d, 0x00
	.type		__unnamed_2,@object
	.size		__unnamed_2,(.L_2 - __unnamed_2)
__unnamed_2:
        /* <DEDUP_REMOVED lines=45> */
        /*053b*/ 	.byte	0x3e, 0x3e, 0x3e, 0x5d, 0x00
.L_2:


//--------------------- .nv.shared._ZN7cutlass13device_kernelINS_4gemm6kernel13GemmUniversalIN4cute5tupleIJiiiiEEENS1_10collective13CollectiveMmaINS1_35MainloopSm100TmaUmmaWarpSpecializedILi4ELi2ELi4ENS5_IJNS4_1CILi2EEENSA_ILi1EEESC_EEEEENS5_IJNSA_ILi64EEENSA_ILi256EEENSA_ILi32EEEEEENS_10tfloat32_tENS5_IJlSC_lEEESJ_SK_NS4_8TiledMMAINS4_8MMA_AtomIJNS4_17SM100_MMA_TF32_SSISJ_SJ_fLi64ELi256ELNS4_4UMMA5MajorE0ELSP_0ELNSO_7ScaleInE0ELSQ_0EEEEEENS4_6LayoutINS5_IJSC_SC_SC_EEENS5_IJNSA_ILi0EEESV_SV_EEEEENS5_IJNS4_10UnderscoreESY_SY_EEEEENS4_13SM90_TMA_LOADENS4_14ComposedLayoutINS4_7SwizzleILi3ELi4ELi3EEENS4_18smem_ptr_flag_bitsILi32EEENST_INS5_IJNSA_ILi8EEESH_EEENS5_IJSH_SC_EEEEEEEvNS4_8identityENS4_23SM90_TMA_LOAD_MULTICASTES1B_vS1C_EENS_8epilogue10collective18CollectiveEpilogueINS1F_23Sm100TmaWarpSpecializedILi4ELi2ELi16ELb1ELb0EEEJSI_NS5_IJNST_ISF_SC_EENST_ISH_SC_EEEEESJ_SK_SJ_SK_NS1F_6fusion15FusionCallbacksIS1J_NS1N_17LinearCombinationISJ_fSJ_fLNS_15FloatRoundStyleE2EEESI_S1M_JEEENS4_5SM1004TMEM4LOAD26SM100_TMEM_LOAD_16dp128b8xES11_S1B_NS4_17SM75_U32x4_LDSM_NENS4_14SM90_TMA_STOREES1B_NS4_17SM90_U32x4_STSM_NENS4_39AutoVectorizingCopyWithAssumedAlignmentILi128EEEEEEvvEEEEvNT_6ParamsE --------------------------
	.section	.nv.shared._ZN7cutlass13device_kernelINS_4gemm6kernel13GemmUniversalIN4cute5tupleIJiiiiEEENS1_10collective13CollectiveMmaINS1_35MainloopSm100TmaUmmaWarpSpecializedILi4ELi2ELi4ENS5_IJNS4_1CILi2EEENSA_ILi1EEESC_EEEEENS5_IJNSA_ILi64EEENSA_ILi256EEENSA_ILi32EEEEEENS_10tfloat32_tENS5_IJlSC_lEEESJ_SK_NS4_8TiledMMAINS4_8MMA_AtomIJNS4_17SM100_MMA_TF32_SSISJ_SJ_fLi64ELi256ELNS4_4UMMA5MajorE0ELSP_0ELNSO_7ScaleInE0ELSQ_0EEEEEENS4_6LayoutINS5_IJSC_SC_SC_EEENS5_IJNSA_ILi0EEESV_SV_EEEEENS5_IJNS4_10UnderscoreESY_SY_EEEEENS4_13SM90_TMA_LOADENS4_14ComposedLayoutINS4_7SwizzleILi3ELi4ELi3EEENS4_18smem_ptr_flag_bitsILi32EEENST_INS5_IJNSA_ILi8EEESH_EEENS5_IJSH_SC_EEEEEEEvNS4_8identityENS4_23SM90_TMA_LOAD_MULTICASTES1B_vS1C_EENS_8epilogue10collective18CollectiveEpilogueINS1F_23Sm100TmaWarpSpecializedILi4ELi2ELi16ELb1ELb0EEEJSI_NS5_IJNST_ISF_SC_EENST_ISH_SC_EEEEESJ_SK_SJ_SK_NS1F_6fusion15FusionCallbacksIS1J_NS1N_17LinearCombinationISJ_fSJ_fLNS_15FloatRoundStyleE2EEESI_S1M_JEEENS4_5SM1004TMEM4LOAD26SM100_TMEM_LOAD_16dp128b8xES11_S1B_NS4_17SM75_U32x4_LDSM_NENS4_14SM90_TMA_STOREES1B_NS4_17SM90_U32x4_STSM_NENS4_39AutoVectorizingCopyWithAssumedAlignmentILi128EEEEEEvvEEEEvNT_6ParamsE,"aw",@nobits
	.sectionflags	@""
	.align	16
	.zero		1024


//--------------------- .nv.shared.reserved.0     --------------------------
	.section	.nv.shared.reserved.0,"aw",@nobits
	.weak		__nv_reservedSMEM_offset_0_alias
	.size		__nv_reservedSMEM_offset_0_alias, 0, 64
	.other		__nv_reservedSMEM_offset_0_alias,@"STO_CUDA_RESERVED_SHARED STV_DEFAULT"
__nv_reservedSMEM_offset_0_alias:
	.zero		0
.nv.shared.reserved.0:
	.zero		64
	.weak		__nv_reservedSMEM_tcgen05_partition
	.type		__nv_reservedSMEM_tcgen05_partition,@object
	.size		__nv_reservedSMEM_tcgen05_partition,(.L_0 - __nv_reservedSMEM_tcgen05_partition)
__nv_reservedSMEM_tcgen05_partition:
	.zero		32
.L_0:


//--------------------- .nv.global                --------------------------
	.section	.nv.global,"aw",@nobits
.nv.global:
	.type		_ZN40_INTERNAL_93051b5d_4_k_cu_a5b4e0fd_307104cute1_E,@object
	.size		_ZN40_INTERNAL_93051b5d_4_k_cu_a5b4e0fd_307104cute1_E,(_ZN40_INTERNAL_93051b5d_4_k_cu_a5b4e0fd_307104cuda3std3__45__cpo6cbeginE - _ZN40_INTERNAL_93051b5d_4_k_cu_a5b4e0fd_307104cute1_E)
_ZN40_INTERNAL_93051b5d_4_k_cu_a5b4e0fd_307104cute1_E:
	.zero		1
	.type		_ZN40_INTERNAL_93051b5d_4_k_cu_a5b4e0fd_307104cuda3std3__45__cpo6cbeginE,@object
	.size		_ZN40_INTERNAL_93051b5d_4_k_cu_a5b4e0fd_307104cuda3std3__45__cpo6cbeginE,(_ZN40_INTERNAL_93051b5d_4_k_cu_a5b4e0fd_307104cuda3std3__48in_placeE - _ZN40_INTERNAL_93051b5d_4_k_cu_a5b4e0fd_307104cuda3std3__45__cpo6cbeginE)
_ZN40_INTERNAL_93051b5d_4_k_cu_a5b4e0fd_307104cuda3std3__45__cpo6cbeginE:
	.zero		1
	.type		_ZN40_INTERNAL_93051b5d_4_k_cu_a5b4e0fd_307104cuda3std3__48in_placeE,@object
	.size		_ZN40_INTERNAL_93051b5d_4_k_cu_a5b4e0fd_307104cuda3std3__48in_placeE,(_ZN40_INTERNAL_93051b5d_4_k_cu_a5b4e0fd_307104cuda3std6ranges3__45__cpo9iter_moveE - _ZN40_INTERNAL_93051b5d_4_k_cu_a5b4e0fd_307104cuda3std3__48in_placeE)
_ZN40_INTERNAL_93051b5d_4_k_cu_a5b4e0fd_307104cuda3std3__48in_placeE:
	.zero		1
	.type		_ZN40_INTERNAL_93051b5d_4_k_cu_a5b4e0fd_307104cuda3std6ranges3__45__cpo9iter_moveE,@object
	.size		_ZN40_INTERNAL_93051b5d_4_k_cu_a5b4e0fd_307104cuda3std6ranges3__45__cpo9iter_moveE,(_ZN40_INTERNAL_93051b5d_4_k_cu_a5b4e0fd_307104cuda3std3__45__cpo5beginE - _ZN40_INTERNAL_93051b5d_4_k_cu_a5b4e0fd_307104cuda3std6ranges3__45__cpo9iter_moveE)
_ZN40_INTERNAL_93051b5d_4_k_cu_a5b4e0fd_307104cuda3std6ranges3__45__cpo9iter_moveE:
	.zero		1
	.type		_ZN40_INTERNAL_93051b5d_4_k_cu_a5b4e0fd_307104cuda3std3__45__cpo5beginE,@object
	.size		_ZN40_INTERNAL_93051b5d_4_k_cu_a5b4e0fd_307104cuda3std3__45__cpo5beginE,(_ZN40_INTERNAL_93051b5d_4_k_cu_a5b4e0fd_307104cuda3std3__442_GLOBAL__N__93051b5d_4_k_cu_a5b4e0fd_307106ignoreE - _ZN40_INTERNAL_93051b5d_4_k_cu_a5b4e0fd_307104cuda3std3__45__cpo5beginE)
_ZN40_INTERNAL_93051b5d_4_k_cu_a5b4e0fd_307104cuda3std3__45__cpo5beginE:
	.zero		1
	.type		_ZN40_INTERNAL_93051b5d_4_k_cu_a5b4e0fd_307104cuda3std3__442_GLOBAL__N__93051b5d_4_k_cu_a5b4e0fd_307106ignoreE,@object
	.size		_ZN40_INTERNAL_93051b5d_4_k_cu_a5b4e0fd_307104cuda3std3__442_GLOBAL__N__93051b5d_4_k_cu_a5b4e0fd_307106ignoreE,(_ZN40_INTERNAL_93051b5d_4_k_cu_a5b4e0fd_307104cute7productE - _ZN40_INTERNAL_93051b5d_4_k_cu_a5b4e0fd_307104cuda3std3__442_GLOBAL__N__93051b5d_4_k_cu_a5b4e0fd_307106ignoreE)
_ZN40_INTERNAL_93051b5d_4_k_cu_a5b4e0fd_307104cuda3std3__442_GLOBAL__N__93051b5d_4_k_cu_a5b4e0fd_307106ignoreE:
	.zero		1
	.type		_ZN40_INTERNAL_93051b5d_4_k_cu_a5b4e0fd_307104cute7productE,@object
	.size		_ZN40_INTERNAL_93051b5d_4_k_cu_a5b4e0fd_307104cute7productE,(_ZN40_INTERNAL_93051b5d_4_k_cu_a5b4e0fd_307104cuda3std3__45__cpo3endE - _ZN40_INTERNAL_93051b5d_4_k_cu_a5b4e0fd_307104cute7productE)
_ZN40_INTERNAL_93051b5d_4_k_cu_a5b4e0fd_307104cute7productE:
	.zero		1
	.type		_ZN40_INTERNAL_93051b5d_4_k_cu_a5b4e0fd_307104cuda3std3__45__cpo3endE,@object
	.size		_ZN40_INTERNAL_93051b5d_4_k_cu_a5b4e0fd_307104cuda3std3__45__cpo3endE,(_ZN40_INTERNAL_93051b5d_4_k_cu_a5b4e0fd_307104cuda3std3__419piecewise_constructE - _ZN40_INTERNAL_93051b5d_4_k_cu_a5b4e0fd_307104cuda3std3__45__cpo3endE)
_ZN40_INTERNAL_93051b5d_4_k_cu_a5b4e0fd_307104cuda3std3__45__cpo3endE:
	.zero		1
	.type		_ZN40_INTERNAL_93051b5d_4_k_cu_a5b4e0fd_307104cuda3std3__419piecewise_constructE,@object
	.size		_ZN40_INTERNAL_93051b5d_4_k_cu_a5b4e0fd_307104cuda3std3__419piecewise_constructE,(_ZN40_INTERNAL_93051b5d_4_k_cu_a5b4e0fd_307104cuda3std3__45__cpo4cendE - _ZN40_INTERNAL_93051b5d_4_k_cu_a5b4e0fd_307104cuda3std3__419piecewise_constructE)
_ZN40_INTERNAL_93051b5d_4_k_cu_a5b4e0fd_307104cuda3std3__419piecewise_constructE:
	.zero		1
	.type		_ZN40_INTERNAL_93051b5d_4_k_cu_a5b4e0fd_307104cuda3std3__45__cpo4cendE,@object
	.size		_ZN40_INTERNAL_93051b5d_4_k_cu_a5b4e0fd_307104cuda3std3__45__cpo4cendE,(_ZN40_INTERNAL_93051b5d_4_k_cu_a5b4e0fd_307104cuda3std6ranges3__45__cpo4swapE - _ZN40_INTERNAL_93051b5d_4_k_cu_a5b4e0fd_307104cuda3std3__45__cpo4cendE)
_ZN40_INTERNAL_93051b5d_4_k_cu_a5b4e0fd_307104cuda3std3__45__cpo4cendE:
	.zero		1
	.type		_ZN40_INTERNAL_93051b5d_4_k_cu_a5b4e0fd_307104cuda3std6ranges3__45__cpo4swapE,@object
	.size		_ZN40_INTERNAL_93051b5d_4_k_cu_a5b4e0fd_307104cuda3std6ranges3__45__cpo4swapE,(.L_10 - _ZN40_INTERNAL_93051b5d_4_k_cu_a5b4e0fd_307104cuda3std6ranges3__45__cpo4swapE)
_ZN40_INTERNAL_93051b5d_4_k_cu_a5b4e0fd_307104cuda3std6ranges3__45__cpo4swapE:
	.zero		1
.L_10:


//--------------------- .nv.constant0._ZN7cutlass13device_kernelINS_4gemm6kernel13GemmUniversalIN4cute5tupleIJiiiiEEENS1_10collective13CollectiveMmaINS1_35MainloopSm100TmaUmmaWarpSpecializedILi4ELi2ELi4ENS5_IJNS4_1CILi2EEENSA_ILi1EEESC_EEEEENS5_IJNSA_ILi64EEENSA_ILi256EEENSA_ILi32EEEEEENS_10tfloat32_tENS5_IJlSC_lEEESJ_SK_NS4_8TiledMMAINS4_8MMA_AtomIJNS4_17SM100_MMA_TF32_SSISJ_SJ_fLi64ELi256ELNS4_4UMMA5MajorE0ELSP_0ELNSO_7ScaleInE0ELSQ_0EEEEEENS4_6LayoutINS5_IJSC_SC_SC_EEENS5_IJNSA_ILi0EEESV_SV_EEEEENS5_IJNS4_10UnderscoreESY_SY_EEEEENS4_13SM90_TMA_LOADENS4_14ComposedLayoutINS4_7SwizzleILi3ELi4ELi3EEENS4_18smem_ptr_flag_bitsILi32EEENST_INS5_IJNSA_ILi8EEESH_EEENS5_IJSH_SC_EEEEEEEvNS4_8identityENS4_23SM90_TMA_LOAD_MULTICASTES1B_vS1C_EENS_8epilogue10collective18CollectiveEpilogueINS1F_23Sm100TmaWarpSpecializedILi4ELi2ELi16ELb1ELb0EEEJSI_NS5_IJNST_ISF_SC_EENST_ISH_SC_EEEEESJ_SK_SJ_SK_NS1F_6fusion15FusionCallbacksIS1J_NS1N_17LinearCombinationISJ_fSJ_fLNS_15FloatRoundStyleE2EEESI_S1M_JEEENS4_5SM1004TMEM4LOAD26SM100_TMEM_LOAD_16dp128b8xES11_S1B_NS4_17SM75_U32x4_LDSM_NENS4_14SM90_TMA_STOREES1B_NS4_17SM90_U32x4_STSM_NENS4_39AutoVectorizingCopyWithAssumedAlignmentILi128EEEEEEvvEEEEvNT_6ParamsE --------------------------
	.section	.nv.constant0._ZN7cutlass13device_kernelINS_4gemm6kernel13GemmUniversalIN4cute5tupleIJiiiiEEENS1_10collective13CollectiveMmaINS1_35MainloopSm100TmaUmmaWarpSpecializedILi4ELi2ELi4ENS5_IJNS4_1CILi2EEENSA_ILi1EEESC_EEEEENS5_IJNSA_ILi64EEENSA_ILi256EEENSA_ILi32EEEEEENS_10tfloat32_tENS5_IJlSC_lEEESJ_SK_NS4_8TiledMMAINS4_8MMA_AtomIJNS4_17SM100_MMA_TF32_SSISJ_SJ_fLi64ELi256ELNS4_4UMMA5MajorE0ELSP_0ELNSO_7ScaleInE0ELSQ_0EEEEEENS4_6LayoutINS5_IJSC_SC_SC_EEENS5_IJNSA_ILi0EEESV_SV_EEEEENS5_IJNS4_10UnderscoreESY_SY_EEEEENS4_13SM90_TMA_LOADENS4_14ComposedLayoutINS4_7SwizzleILi3ELi4ELi3EEENS4_18smem_ptr_flag_bitsILi32EEENST_INS5_IJNSA_ILi8EEESH_EEENS5_IJSH_SC_EEEEEEEvNS4_8identityENS4_23SM90_TMA_LOAD_MULTICASTES1B_vS1C_EENS_8epilogue10collective18CollectiveEpilogueINS1F_23Sm100TmaWarpSpecializedILi4ELi2ELi16ELb1ELb0EEEJSI_NS5_IJNST_ISF_SC_EENST_ISH_SC_EEEEESJ_SK_SJ_SK_NS1F_6fusion15FusionCallbacksIS1J_NS1N_17LinearCombinationISJ_fSJ_fLNS_15FloatRoundStyleE2EEESI_S1M_JEEENS4_5SM1004TMEM4LOAD26SM100_TMEM_LOAD_16dp128b8xES11_S1B_NS4_17SM75_U32x4_LDSM_NENS4_14SM90_TMA_STOREES1B_NS4_17SM90_U32x4_STSM_NENS4_39AutoVectorizingCopyWithAssumedAlignmentILi128EEEEEEvvEEEEvNT_6ParamsE,"a",@progbits
	.sectionflags	@""
	.align	4
.nv.constant0._ZN7cutlass13device_kernelINS_4gemm6kernel13GemmUniversalIN4cute5tupleIJiiiiEEENS1_10collective13CollectiveMmaINS1_35MainloopSm100TmaUmmaWarpSpecializedILi4ELi2ELi4ENS5_IJNS4_1CILi2EEENSA_ILi1EEESC_EEEEENS5_IJNSA_ILi64EEENSA_ILi256EEENSA_ILi32EEEEEENS_10tfloat32_tENS5_IJlSC_lEEESJ_SK_NS4_8TiledMMAINS4_8MMA_AtomIJNS4_17SM100_MMA_TF32_SSISJ_SJ_fLi64ELi256ELNS4_4UMMA5MajorE0ELSP_0ELNSO_7ScaleInE0ELSQ_0EEEEEENS4_6LayoutINS5_IJSC_SC_SC_EEENS5_IJNSA_ILi0EEESV_SV_EEEEENS5_IJNS4_10UnderscoreESY_SY_EEEEENS4_13SM90_TMA_LOADENS4_14ComposedLayoutINS4_7SwizzleILi3ELi4ELi3EEENS4_18smem_ptr_flag_bitsILi32EEENST_INS5_IJNSA_ILi8EEESH_EEENS5_IJSH_SC_EEEEEEEvNS4_8identityENS4_23SM90_TMA_LOAD_MULTICASTES1B_vS1C_EENS_8epilogue10collective18CollectiveEpilogueINS1F_23Sm100TmaWarpSpecializedILi4ELi2ELi16ELb1ELb0EEEJSI_NS5_IJNST_ISF_SC_EENST_ISH_SC_EEEEESJ_SK_SJ_SK_NS1F_6fusion15FusionCallbacksIS1J_NS1N_17LinearCombinationISJ_fSJ_fLNS_15FloatRoundStyleE2EEESI_S1M_JEEENS4_5SM1004TMEM4LOAD26SM100_TMEM_LOAD_16dp128b8xES11_S1B_NS4_17SM75_U32x4_LDSM_NENS4_14SM90_TMA_STOREES1B_NS4_17SM90_U32x4_STSM_NENS4_39AutoVectorizingCopyWithAssumedAlignmentILi128EEEEEEvvEEEEvNT_6ParamsE:
	.zero		2944


//--------------------- SYMBOLS --------------------------

	.type		.nv.reservedSmem.offset0,@object
	.size		.nv.reservedSmem.offset0,0x4
	.type		.nv.reservedSmem.cap,@object
	.size		.nv.reservedSmem.cap,0x4
	.type		__assertfail,@function
